def attn_fwd(
    Q,
    K,
    V,
    Out,
    Lse,
    sm_scale,
    stride_qz,
    stride_qh,
    stride_qm,
    stride_qk,
    stride_kz,
    stride_kh,
    stride_kn,
    stride_kk,
    stride_vz,
    stride_vh,
    stride_vn,
    stride_vk,
    stride_oz,
    stride_oh,
    stride_om,
    stride_ok,
    seqlen_q,
    seqlen_k,
    BLOCK_M: tl.constexpr,
    BLOCK_N: tl.constexpr,
    HEAD_DIM: tl.constexpr,
    CAUSAL: tl.constexpr,
):
    start_m = tl.program_id(0)
    off_hz = tl.program_id(1)
    q_off = off_hz * stride_qh
    k_off = off_hz * stride_kh
    v_off = off_hz * stride_vh
    offs_m = start_m * BLOCK_M + tl.arange(0, BLOCK_M)
    offs_d = tl.arange(0, HEAD_DIM)
    offs_n = tl.arange(0, BLOCK_N)
    q_ptrs = Q + q_off + offs_m[:, None] * stride_qm + offs_d[None, :] * stride_qk
    k_ptrs = K + k_off + offs_d[:, None] * stride_kk + offs_n[None, :] * stride_kn
    v_ptrs = V + v_off + offs_n[:, None] * stride_vn + offs_d[None, :] * stride_vk
    m_i = tl.full([BLOCK_M], float("-inf"), dtype=tl.float32)
    l_i = tl.zeros([BLOCK_M], dtype=tl.float32) + 1.0
    acc = tl.zeros([BLOCK_M, HEAD_DIM], dtype=tl.float32)
    q = tl.load(q_ptrs)
    acc, l_i, m_i = _attn_fwd_inner(
        acc,
        l_i,
        m_i,
        q,
        k_ptrs,
        v_ptrs,
        sm_scale,
        stride_kn,
        stride_vn,
        start_m,
        seqlen_k,
        BLOCK_M,
        BLOCK_N,
        HEAD_DIM,
        CAUSAL,
    )
    acc = acc / l_i[:, None]
    lse = m_i + tl.math.log2(l_i) / 1.4426950408889634
    o_ptrs = (
        Out
        + off_hz * stride_oh
        + offs_m[:, None] * stride_om
        + offs_d[None, :] * stride_ok
    )
    tl.store(o_ptrs, acc.to(Out.dtype.element_ty))
    tl.store(Lse + off_hz * seqlen_q + offs_m, lse)

# config = {"BLOCK_M": 64, "BLOCK_N": 64, "HEAD_DIM": 256, "arch": "sm_100", "causal": true, "dtype": "fp8e4m3", "num_stages": 2, "num_warps": 8}
# arch = sm_100


// ===== COMPILED SASS (sm_100a) =====

	.target	sm_100a

	.elftype	@"ET_EXEC"


//--------------------- .note.nv.tkinfo           --------------------------
	.section	.note.nv.tkinfo,"",@"SHT_NOTE"
	.sectionflags	@"SHF_NOTE_NV_TKINFO"
	.tkinfo
        /*0018*/ 	.word	0x00000081
        /*0030*/ 	.string	""
        /*0030*/ 	.string	"ptxas-blackwell"
        /*0030*/ 	.string	"Cuda compilation tools, release 12.9, V12.9.86"
        /*0030*/ 	.string	"Build cuda_12.9.r12.9/compiler.36037853_0"
        /*0030*/ 	.string	"-v  -suppress-debug-info  -lineinfo  -arch sm_100a "



//--------------------- .note.nv.cuver            --------------------------
	.section	.note.nv.cuver,"",@"SHT_NOTE"
	.sectionflags	@"SHF_NOTE_NV_CUVER"
        /*0018*/ 	.short	0x0001
        /*001a*/ 	.short	0x0064
        /*001c*/ 	.short	0x0001
        /*001e*/ 	.short	0x0000
        /*0020*/ 	.short	0x0001
        /*0022*/ 	.short	0x0000


//--------------------- .nv.info                  --------------------------
	.section	.nv.info,"",@"SHT_CUDA_INFO"
	.align	4


	//----- nvinfo : EIATTR_REGCOUNT
	.align		4
        /*0000*/ 	.byte	0x04, 0x2f
        /*0002*/ 	.short	(.L_5 - .L_4)
	.align		4
.L_4:
        /*0004*/ 	.word	index@(attn_fwd)
        /*0008*/ 	.word	0x000000ff


	//----- nvinfo : EIATTR_FRAME_SIZE
	.align		4
.L_5:
        /*000c*/ 	.byte	0x04, 0x11
        /*000e*/ 	.short	(.L_7 - .L_6)
	.align		4
.L_6:
        /*0010*/ 	.word	index@($__internal_2_$__cuda_sm10x_tcgen05_guardrail_trap_unallocated_columns_being_dealloced)
        /*0014*/ 	.word	0x00000180


	//----- nvinfo : EIATTR_FRAME_SIZE
	.align		4
.L_7:
        /*0018*/ 	.byte	0x04, 0x11
        /*001a*/ 	.short	(.L_9 - .L_8)
	.align		4
.L_8:
        /*001c*/ 	.word	index@($__internal_1_$__cuda_sm10x_tcgen05_guardrail_trap_phase_invalid_during_alloc)
        /*0020*/ 	.word	0x00000180


	//----- nvinfo : EIATTR_FRAME_SIZE
	.align		4
.L_9:
        /*0024*/ 	.byte	0x04, 0x11
        /*0026*/ 	.short	(.L_11 - .L_10)
	.align		4
.L_10:
        /*0028*/ 	.word	index@($__internal_0_$__cuda_sm10x_tcgen05_guardrail_trap_col_being_dealloced_not_returned_by_alloc)
        /*002c*/ 	.word	0x00000180


	//----- nvinfo : EIATTR_FRAME_SIZE
	.align		4
.L_11:
        /*0030*/ 	.byte	0x04, 0x11
        /*0032*/ 	.short	(.L_13 - .L_12)
	.align		4
.L_12:
        /*0034*/ 	.word	index@(attn_fwd)
        /*0038*/ 	.word	0x00000180


	//----- nvinfo : EIATTR_MIN_STACK_SIZE
	.align		4
.L_13:
        /*003c*/ 	.byte	0x04, 0x12
        /*003e*/ 	.short	(.L_15 - .L_14)
	.align		4
.L_14:
        /*0040*/ 	.word	index@(attn_fwd)
        /*0044*/ 	.word	0x00000180
.L_15:


//--------------------- .nv.info.attn_fwd         --------------------------
	.section	.nv.info.attn_fwd,"",@"SHT_CUDA_INFO"
	.sectionflags	@""
	.align	4


	//----- nvinfo : EIATTR_CUDA_API_VERSION
	.align		4
        /*0000*/ 	.byte	0x04, 0x37
        /*0002*/ 	.short	(.L_17 - .L_16)
.L_16:
        /*0004*/ 	.word	0x00000081


	//----- nvinfo : EIATTR_KPARAM_INFO
	.align		4
.L_17:
        /*0008*/ 	.byte	0x04, 0x17
        /*000a*/ 	.short	(.L_19 - .L_18)
.L_18:
        /*000c*/ 	.word	0x00000000
        /*0010*/ 	.short	0x0019
        /*0012*/ 	.short	0x0080
        /*0014*/ 	.byte	0x00, 0xf4, 0x21, 0x00


	//----- nvinfo : EIATTR_KPARAM_INFO
	.align		4
.L_19:
        /*0018*/ 	.byte	0x04, 0x17
        /*001a*/ 	.short	(.L_21 - .L_20)
.L_20:
        /*001c*/ 	.word	0x00000000
        /*0020*/ 	.short	0x0018
        /*0022*/ 	.short	0x0078
        /*0024*/ 	.byte	0x00, 0xf4, 0x21, 0x00


	//----- nvinfo : EIATTR_KPARAM_INFO
	.align		4
.L_21:
        /*0028*/ 	.byte	0x04, 0x17
        /*002a*/ 	.short	(.L_23 - .L_22)
.L_22:
        /*002c*/ 	.word	0x00000000
        /*0030*/ 	.short	0x0017
        /*0032*/ 	.short	0x0070
        /*0034*/ 	.byte	0x00, 0xf0, 0x11, 0x00


	//----- nvinfo : EIATTR_KPARAM_INFO
	.align		4
.L_23:
        /*0038*/ 	.byte	0x04, 0x17
        /*003a*/ 	.short	(.L_25 - .L_24)
.L_24:
        /*003c*/ 	.word	0x00000000
        /*0040*/ 	.short	0x0016
        /*0042*/ 	.short	0x006c
        /*0044*/ 	.byte	0x00, 0xf0, 0x11, 0x00


	//----- nvinfo : EIATTR_KPARAM_INFO
	.align		4
.L_25:
        /*0048*/ 	.byte	0x04, 0x17
        /*004a*/ 	.short	(.L_27 - .L_26)
.L_26:
        /*004c*/ 	.word	0x00000000
        /*0050*/ 	.short	0x0015
        /*0052*/ 	.short	0x0068
        /*0054*/ 	.byte	0x00, 0xf0, 0x11, 0x00


	//----- nvinfo : EIATTR_KPARAM_INFO
	.align		4
.L_27:
        /*0058*/ 	.byte	0x04, 0x17
        /*005a*/ 	.short	(.L_29 - .L_28)
.L_28:
        /*005c*/ 	.word	0x00000000
        /*0060*/ 	.short	0x0014
        /*0062*/ 	.short	0x0064
        /*0064*/ 	.byte	0x00, 0xf0, 0x11, 0x00


	//----- nvinfo : EIATTR_KPARAM_INFO
	.align		4
.L_29:
        /*0068*/ 	.byte	0x04, 0x17
        /*006a*/ 	.short	(.L_31 - .L_30)
.L_30:
        /*006c*/ 	.word	0x00000000
        /*0070*/ 	.short	0x0013
        /*0072*/ 	.short	0x0060
        /*0074*/ 	.byte	0x00, 0xf0, 0x11, 0x00


	//----- nvinfo : EIATTR_KPARAM_INFO
	.align		4
.L_31:
        /*0078*/ 	.byte	0x04, 0x17
        /*007a*/ 	.short	(.L_33 - .L_32)
.L_32:
        /*007c*/ 	.word	0x00000000
        /*0080*/ 	.short	0x0012
        /*0082*/ 	.short	0x005c
        /*0084*/ 	.byte	0x00, 0xf0, 0x11, 0x00


	//----- nvinfo : EIATTR_KPARAM_INFO
	.align		4
.L_33:
        /*0088*/ 	.byte	0x04, 0x17
        /*008a*/ 	.short	(.L_35 - .L_34)
.L_34:
        /*008c*/ 	.word	0x00000000
        /*0090*/ 	.short	0x0011
        /*0092*/ 	.short	0x0058
        /*0094*/ 	.byte	0x00, 0xf0, 0x11, 0x00


	//----- nvinfo : EIATTR_KPARAM_INFO
	.align		4
.L_35:
        /*0098*/ 	.byte	0x04, 0x17
        /*009a*/ 	.short	(.L_37 - .L_36)
.L_36:
        /*009c*/ 	.word	0x00000000
        /*00a0*/ 	.short	0x0010
        /*00a2*/ 	.short	0x0054
        /*00a4*/ 	.byte	0x00, 0xf0, 0x11, 0x00


	//----- nvinfo : EIATTR_KPARAM_INFO
	.align		4
.L_37:
        /*00a8*/ 	.byte	0x04, 0x17
        /*00aa*/ 	.short	(.L_39 - .L_38)
.L_38:
        /*00ac*/ 	.word	0x00000000
        /*00b0*/ 	.short	0x000f
        /*00b2*/ 	.short	0x0050
        /*00b4*/ 	.byte	0x00, 0xf0, 0x11, 0x00


	//----- nvinfo : EIATTR_KPARAM_INFO
	.align		4
.L_39:
        /*00b8*/ 	.byte	0x04, 0x17
        /*00ba*/ 	.short	(.L_41 - .L_40)
.L_40:
        /*00bc*/ 	.word	0x00000000
        /*00c0*/ 	.short	0x000e
        /*00c2*/ 	.short	0x004c
        /*00c4*/ 	.byte	0x00, 0xf0, 0x11, 0x00


	//----- nvinfo : EIATTR_KPARAM_INFO
	.align		4
.L_41:
        /*00c8*/ 	.byte	0x04, 0x17
        /*00ca*/ 	.short	(.L_43 - .L_42)
.L_42:
        /*00cc*/ 	.word	0x00000000
        /*00d0*/ 	.short	0x000d
        /*00d2*/ 	.short	0x0048
        /*00d4*/ 	.byte	0x00, 0xf0, 0x11, 0x00


	//----- nvinfo : EIATTR_KPARAM_INFO
	.align		4
.L_43:
        /*00d8*/ 	.byte	0x04, 0x17
        /*00da*/ 	.short	(.L_45 - .L_44)
.L_44:
        /*00dc*/ 	.word	0x00000000
        /*00e0*/ 	.short	0x000c
        /*00e2*/ 	.short	0x0044
        /*00e4*/ 	.byte	0x00, 0xf0, 0x11, 0x00


	//----- nvinfo : EIATTR_KPARAM_INFO
	.align		4
.L_45:
        /*00e8*/ 	.byte	0x04, 0x17
        /*00ea*/ 	.short	(.L_47 - .L_46)
.L_46:
        /*00ec*/ 	.word	0x00000000
        /*00f0*/ 	.short	0x000b
        /*00f2*/ 	.short	0x0040
        /*00f4*/ 	.byte	0x00, 0xf0, 0x11, 0x00


	//----- nvinfo : EIATTR_KPARAM_INFO
	.align		4
.L_47:
        /*00f8*/ 	.byte	0x04, 0x17
        /*00fa*/ 	.short	(.L_49 - .L_48)
.L_48:
        /*00fc*/ 	.word	0x00000000
        /*0100*/ 	.short	0x000a
        /*0102*/ 	.short	0x003c
        /*0104*/ 	.byte	0x00, 0xf0, 0x11, 0x00


	//----- nvinfo : EIATTR_KPARAM_INFO
	.align		4
.L_49:
        /*0108*/ 	.byte	0x04, 0x17
        /*010a*/ 	.short	(.L_51 - .L_50)
.L_50:
        /*010c*/ 	.word	0x00000000
        /*0110*/ 	.short	0x0009
        /*0112*/ 	.short	0x0038
        /*0114*/ 	.byte	0x00, 0xf0, 0x11, 0x00


	//----- nvinfo : EIATTR_KPARAM_INFO
	.align		4
.L_51:
        /*0118*/ 	.byte	0x04, 0x17
        /*011a*/ 	.short	(.L_53 - .L_52)
.L_52:
        /*011c*/ 	.word	0x00000000
        /*0120*/ 	.short	0x0008
        /*0122*/ 	.short	0x0034
        /*0124*/ 	.byte	0x00, 0xf0, 0x11, 0x00


	//----- nvinfo : EIATTR_KPARAM_INFO
	.align		4
.L_53:
        /*0128*/ 	.byte	0x04, 0x17
        /*012a*/ 	.short	(.L_55 - .L_54)
.L_54:
        /*012c*/ 	.word	0x00000000
        /*0130*/ 	.short	0x0007
        /*0132*/ 	.short	0x0030
        /*0134*/ 	.byte	0x00, 0xf0, 0x11, 0x00


	//----- nvinfo : EIATTR_KPARAM_INFO
	.align		4
.L_55:
        /*0138*/ 	.byte	0x04, 0x17
        /*013a*/ 	.short	(.L_57 - .L_56)
.L_56:
        /*013c*/ 	.word	0x00000000
        /*0140*/ 	.short	0x0006
        /*0142*/ 	.short	0x002c
        /*0144*/ 	.byte	0x00, 0xf0, 0x11, 0x00


	//----- nvinfo : EIATTR_KPARAM_INFO
	.align		4
.L_57:
        /*0148*/ 	.byte	0x04, 0x17
        /*014a*/ 	.short	(.L_59 - .L_58)
.L_58:
        /*014c*/ 	.word	0x00000000
        /*0150*/ 	.short	0x0005
        /*0152*/ 	.short	0x0028
        /*0154*/ 	.byte	0x00, 0xf0, 0x11, 0x00


	//----- nvinfo : EIATTR_KPARAM_INFO
	.align		4
.L_59:
        /*0158*/ 	.byte	0x04, 0x17
        /*015a*/ 	.short	(.L_61 - .L_60)
.L_60:
        /*015c*/ 	.word	0x00000000
        /*0160*/ 	.short	0x0004
        /*0162*/ 	.short	0x0020
        /*0164*/ 	.byte	0x00, 0xf4, 0x21, 0x00


	//----- nvinfo : EIATTR_KPARAM_INFO
	.align		4
.L_61:
        /*0168*/ 	.byte	0x04, 0x17
        /*016a*/ 	.short	(.L_63 - .L_62)
.L_62:
        /*016c*/ 	.word	0x00000000
        /*0170*/ 	.short	0x0003
        /*0172*/ 	.short	0x0018
        /*0174*/ 	.byte	0x00, 0xf4, 0x21, 0x00


	//----- nvinfo : EIATTR_KPARAM_INFO
	.align		4
.L_63:
        /*0178*/ 	.byte	0x04, 0x17
        /*017a*/ 	.short	(.L_65 - .L_64)
.L_64:
        /*017c*/ 	.word	0x00000000
        /*0180*/ 	.short	0x0002
        /*0182*/ 	.short	0x0010
        /*0184*/ 	.byte	0x00, 0xf4, 0x21, 0x00


	//----- nvinfo : EIATTR_KPARAM_INFO
	.align		4
.L_65:
        /*0188*/ 	.byte	0x04, 0x17
        /*018a*/ 	.short	(.L_67 - .L_66)
.L_66:
        /*018c*/ 	.word	0x00000000
        /*0190*/ 	.short	0x0001
        /*0192*/ 	.short	0x0008
        /*0194*/ 	.byte	0x00, 0xf4, 0x21, 0x00


	//----- nvinfo : EIATTR_KPARAM_INFO
	.align		4
.L_67:
        /*0198*/ 	.byte	0x04, 0x17
        /*019a*/ 	.short	(.L_69 - .L_68)
.L_68:
        /*019c*/ 	.word	0x00000000
        /*01a0*/ 	.short	0x0000
        /*01a2*/ 	.short	0x0000
        /*01a4*/ 	.byte	0x00, 0xf4, 0x21, 0x00


	//----- nvinfo : EIATTR_AT_ENTRY_FRAGMENTS
	.align		4
.L_69:
        /*01a8*/ 	.byte	0x04, 0x4f
        /*01aa*/ 	.short	(.L_71 - .L_70)


	//   ....[0]....
.L_70:
        /*01ac*/ 	.word	0x00000004


	//----- nvinfo : EIATTR_RESERVED_SMEM_USED
	.align		4
.L_71:
        /*01b0*/ 	.byte	0x01, 0x41
	.zero		2


	//----- nvinfo : EIATTR_SPARSE_MMA_MASK
	.align		4
        /*01b4*/ 	.byte	0x03, 0x50
        /*01b6*/ 	.short	0x0000


	//----- nvinfo : EIATTR_TCGEN05_1CTA_USED
	.align		4
        /*01b8*/ 	.byte	0x01, 0x51
	.zero		2


	//----- nvinfo : EIATTR_MAXREG_COUNT
	.align		4
        /*01bc*/ 	.byte	0x03, 0x1b
        /*01be*/ 	.short	0x00ff


	//----- nvinfo : EIATTR_NUM_BARRIERS
	.align		4
        /*01c0*/ 	.byte	0x02, 0x4c
        /*01c2*/ 	.byte	0x01
	.zero		1


	//----- nvinfo : EIATTR_ANNOTATIONS
	.align		4
        /*01c4*/ 	.byte	0x04, 0x55
        /*01c6*/ 	.short	(.L_73 - .L_72)


	//   ....[0]....
.L_72:
        /*01c8*/ 	.word	0x00000001
        /*01cc*/ 	.byte	0x40, 0x1d, 0x00, 0x00, 0x01, 0x00, 0x00, 0x00, 0xe0, 0x1d, 0x00, 0x00, 0x01, 0x00, 0x00, 0x00
        /* <DEDUP_REMOVED lines=53> */
        /*052c*/ 	.byte	0x60, 0xb0, 0x00, 0x00, 0x01, 0x00, 0x00, 0x00, 0x70, 0xb0, 0x00, 0x00


	//----- nvinfo : EIATTR_INT_WARP_WIDE_INSTR_OFFSETS
	.align		4
.L_73:
        /*0538*/ 	.byte	0x04, 0x31
        /*053a*/ 	.short	(.L_75 - .L_74)


	//   ....[0]....
.L_74:
        /*053c*/ 	.word	0x00001830


	//   ....[1]....
        /*0540*/ 	.word	0x00001840


	//   ....[2]....
        /*0544*/ 	.word	0x00003420


	//   ....[3]....
        /*0548*/ 	.word	0x00003550


	//   ....[4]....
        /*054c*/ 	.word	0x000086e0


	//   ....[5]....
        /*0550*/ 	.word	0x0000e510


	//   ....[6]....
        /*0554*/ 	.word	0x0000e560


	//----- nvinfo : EIATTR_COOP_GROUP_MASK_REGIDS
	.align		4
.L_75:
        /*0558*/ 	.byte	0x04, 0x29
        /*055a*/ 	.short	(.L_77 - .L_76)


	//   ....[0]....
.L_76:
        /*055c*/ 	.word	0xffffffff


	//   ....[1]....
        /*0560*/ 	.word	0xffffffff


	//   ....[2]....
        /*0564*/ 	.word	0xffffffff


	//   ....[3]....
        /*0568*/ 	.word	0xffffffff


	//   ....[4]....
        /*056c*/ 	.word	0xffffffff


	//   ....[5]....
        /*0570*/ 	.word	0xffffffff


	//   ....[6]....
        /*0574*/ 	.word	0xffffffff


	//   ....[7]....
        /*0578*/ 	.word	0xffffffff


	//   ....[8]....
        /*057c*/ 	.word	0xffffffff


	//   ....[9]....
        /*0580*/ 	.word	0xffffffff


	//   ....[10]....
        /*0584*/ 	.word	0xffffffff


	//   ....[11]....
        /*0588*/ 	.word	0xffffffff


	//----- nvinfo : EIATTR_COOP_GROUP_INSTR_OFFSETS
	.align		4
.L_77:
        /*058c*/ 	.byte	0x04, 0x28
        /*058e*/ 	.short	(.L_79 - .L_78)


	//   ....[0]....
.L_78:
        /*0590*/ 	.word	0x00000070


	//   ....[1]....
        /*0594*/ 	.word	0x00000330


	//   ....[2]....
        /*0598*/ 	.word	0x000043b0


	//   ....[3]....
        /*059c*/ 	.word	0x00004580


	//   ....[4]....
        /*05a0*/ 	.word	0x00004a20


	//   ....[5]....
        /*05a4*/ 	.word	0x00004ac0


	//   ....[6]....
        /*05a8*/ 	.word	0x000091c0


	//   ....[7]....
        /*05ac*/ 	.word	0x00009250


	//   ....[8]....
        /*05b0*/ 	.word	0x000096c0


	//   ....[9]....
        /*05b4*/ 	.word	0x00009720


	//   ....[10]....
        /*05b8*/ 	.word	0x0000e3a0


	//   ....[11]....
        /*05bc*/ 	.word	0x0000e610


	//----- nvinfo : EIATTR_VRC_CTA_INIT_COUNT
	.align		4
.L_79:
        /*05c0*/ 	.byte	0x02, 0x4a
        /*05c2*/ 	.byte	0x80
	.zero		1


	//----- nvinfo : EIATTR_MBARRIER_INSTR_OFFSETS
	.align		4
        /*05c4*/ 	.byte	0x04, 0x39
        /*05c6*/ 	.short	(.L_81 - .L_80)


	//   ....[0]....
.L_80:
        /*05c8*/ 	.word	0x00001d80
        /*05cc*/ 	.word	0x000000ff
        /*05d0*/ 	.word	0x00000000
        /*05d4*/ 	.short	0x0100
        /*05d6*/ 	.byte	0x0c
	.zero		1


	//   ....[1]....
        /*05d8*/ 	.word	0x00003440
        /*05dc*/ 	.word	0x000000ff
        /*05e0*/ 	.word	0x00011008
        /*05e4*/ 	.short	0x0100
        /*05e6*/ 	.byte	0x09
	.zero		1


	//   ....[2]....
        /*05e8*/ 	.word	0x000039b0
        /*05ec*/ 	.word	0x000000ff
        /*05f0*/ 	.word	0x00008000
        /*05f4*/ 	.short	0x0100
        /*05f6*/ 	.byte	0x09
	.zero		1


	//   ....[3]....
        /*05f8*/ 	.word	0x00003d50
        /*05fc*/ 	.word	0x000000ff
        /*0600*/ 	.word	0x00008000
        /*0604*/ 	.short	0x010a
        /*0606*/ 	.byte	0x09
	.zero		1


	//   ....[4]....
        /*0608*/ 	.word	0x00003e50
        /*060c*/ 	.word	0x000000ff
        /*0610*/ 	.word	0x00008000
        /*0614*/ 	.short	0x0108
        /*0616*/ 	.byte	0x09
	.zero		1


	//   ....[5]....
        /*0618*/ 	.word	0x00008800
        /*061c*/ 	.word	0x000000ff
        /*0620*/ 	.word	0x00011010
        /*0624*/ 	.short	0x0100
        /*0626*/ 	.byte	0x09
	.zero		1


	//   ....[6]....
        /*0628*/ 	.word	0x00008a10
        /*062c*/ 	.word	0x000000ff
        /*0630*/ 	.word	0x00011010
        /*0634*/ 	.short	0x010a
        /*0636*/ 	.byte	0x09
	.zero		1


	//   ....[7]....
        /*0638*/ 	.word	0x00008d40
        /*063c*/ 	.word	0x000000ff
        /*0640*/ 	.word	0x00011010
        /*0644*/ 	.short	0x0108
        /*0646*/ 	.byte	0x09
	.zero		1


	//   ....[8]....
        /*0648*/ 	.word	0x00009780
        /*064c*/ 	.word	0x000000ff
        /*0650*/ 	.word	0x00000000
        /*0654*/ 	.short	0x010a
        /*0656*/ 	.byte	0x0c
	.zero		1


	//   ....[9]....
        /*0658*/ 	.word	0x0000b150
        /*065c*/ 	.word	0x000000ff
        /*0660*/ 	.word	0x00000000
        /*0664*/ 	.short	0x010a
        /*0666*/ 	.byte	0x0c
	.zero		1


	//   ....[10]....
        /*0668*/ 	.word	0x0000b2b0
        /*066c*/ 	.word	0x000000ff
        /*0670*/ 	.word	0x00011000
        /*0674*/ 	.short	0x0108
        /*0676*/ 	.byte	0x09
	.zero		1


	//   ....[11]....
        /*0678*/ 	.word	0x0000b410
        /*067c*/ 	.word	0x000000ff
        /*0680*/ 	.word	0x00011008
        /*0684*/ 	.short	0x0108
        /*0686*/ 	.byte	0x09
	.zero		1


	//   ....[12]....
        /*0688*/ 	.word	0x0000e630
        /*068c*/ 	.word	0x000000ff
        /*0690*/ 	.word	0x00008000
        /*0694*/ 	.short	0x010a
        /*0696*/ 	.byte	0x09
	.zero		1


	//   ....[13]....
        /*0698*/ 	.word	0x0000e660
        /*069c*/ 	.word	0x000000ff
        /*06a0*/ 	.word	0x00011010
        /*06a4*/ 	.short	0x010a
        /*06a6*/ 	.byte	0x09
	.zero		1


	//   ....[14]....
        /*06a8*/ 	.word	0x0000e690
        /*06ac*/ 	.word	0x000000ff
        /*06b0*/ 	.word	0x00000000
        /*06b4*/ 	.short	0x010a
        /*06b6*/ 	.byte	0x0c
	.zero		1


	//   ....[15]....
        /*06b8*/ 	.word	0x0000e6c0
        /*06bc*/ 	.word	0x000000ff
        /*06c0*/ 	.word	0x00000000
        /*06c4*/ 	.short	0x010a
        /*06c6*/ 	.byte	0x0c
	.zero		1


	//----- nvinfo : EIATTR_NUM_MBARRIERS
	.align		4
.L_81:
        /*06c8*/ 	.byte	0x03, 0x38
        /*06ca*/ 	.short	0xffff


	//----- nvinfo : EIATTR_EXIT_INSTR_OFFSETS
	.align		4
        /*06cc*/ 	.byte	0x04, 0x1c
        /*06ce*/ 	.short	(.L_83 - .L_82)


	//   ....[0]....
.L_82:
        /*06d0*/ 	.word	0x0000e620


	//----- nvinfo : EIATTR_REQNTID
	.align		4
.L_83:
        /*06d4*/ 	.byte	0x04, 0x10
        /*06d6*/ 	.short	(.L_85 - .L_84)
.L_84:
        /*06d8*/ 	.word	0x00000100
        /*06dc*/ 	.word	0x00000001
        /*06e0*/ 	.word	0x00000001


	//----- nvinfo : EIATTR_CRS_STACK_SIZE
	.align		4
.L_85:
        /*06e4*/ 	.byte	0x04, 0x1e
        /*06e6*/ 	.short	(.L_87 - .L_86)
.L_86:
        /*06e8*/ 	.word	0x00000000


	//----- nvinfo : EIATTR_CBANK_PARAM_SIZE
	.align		4
.L_87:
        /*06ec*/ 	.byte	0x03, 0x19
        /*06ee*/ 	.short	0x0088


	//----- nvinfo : EIATTR_PARAM_CBANK
	.align		4
        /*06f0*/ 	.byte	0x04, 0x0a
        /*06f2*/ 	.short	(.L_89 - .L_88)
	.align		4
.L_88:
        /*06f4*/ 	.word	index@(.nv.constant0.attn_fwd)
        /*06f8*/ 	.short	0x0380
        /*06fa*/ 	.short	0x0088


	//----- nvinfo : EIATTR_SW_WAR
	.align		4
.L_89:
        /*06fc*/ 	.byte	0x04, 0x36
        /*06fe*/ 	.short	(.L_91 - .L_90)
.L_90:
        /*0700*/ 	.word	0x00000008
.L_91:


//--------------------- .nv.compat                --------------------------
	.section	.nv.compat,"",@"SHT_CUDA_COMPAT_INFO"
	.align	4
        /*0000*/ 	.byte	0x02, 0x02, 0x02, 0x00, 0x02, 0x05, 0x05, 0x00, 0x02, 0x03, 0x00, 0x00, 0x02, 0x06, 0x01, 0x00


//--------------------- .nv.callgraph             --------------------------
	.section	.nv.callgraph,"",@"SHT_CUDA_CALLGRAPH"
	.align	4
	.sectionentsize	8
	.align		4
        /*0000*/ 	.word	0x00000000
	.align		4
        /*0004*/ 	.word	0xffffffff
	.align		4
        /*0008*/ 	.word	0x00000000
	.align		4
        /*000c*/ 	.word	0xfffffffe
	.align		4
        /*0010*/ 	.word	0x00000000
	.align		4
        /*0014*/ 	.word	0xfffffffd
	.align		4
        /*0018*/ 	.word	0x00000000
	.align		4
        /*001c*/ 	.word	0xfffffffc


//--------------------- .nv.constant4             --------------------------
	.section	.nv.constant4,"a",@progbits
	.align	8
	.align		8
.nv.constant4:
        /*0000*/ 	.dword	_$_str


//--------------------- .text.attn_fwd            --------------------------
	.section	.text.attn_fwd,"ax",@progbits
	.align	128
        .global         attn_fwd
        .type           attn_fwd,@function
        .size           attn_fwd,(.L_x_27 - attn_fwd)
        .other          attn_fwd,@"STO_CUDA_ENTRY STV_DEFAULT"
attn_fwd:
.text.attn_fwd:
[----:B------:R-:W0:Y:S01]  /*0000*/  LDC R1, c[0x0][0x37c] ;  /* 0x0000df00ff017b82 */ /* 0x000e220000000800 */
[----:B------:R-:W1:Y:S01]  /*0010*/  S2R R0, SR_TID.X ;  /* 0x0000000000007919 */ /* 0x000e620000002100 */
[----:B0-----:R-:W-:Y:S01]  /*0020*/  VIADD R1, R1, 0xfffffe80 ;  /* 0xfffffe8001017836 */ /* 0x001fe20000000000 */
[----:B-1----:R-:W-:-:S13]  /*0030*/  ISETP.GE.U32.AND P0, PT, R0, 0x20, PT ;  /* 0x000000200000780c */ /* 0x002fda0003f06070 */
[----:B------:R-:W-:Y:S02]  /*0040*/  VOTEU.ANY UP1, P0 ;  /* 0x0000000000ff7886 */ /* 0x000fe40000020100 */
[----:B------:R-:W-:Y:S05]  /*0050*/  BRA.U UP1, `(.L_x_0) ;  /* 0x0000000101b87547 */ /* 0x000fea000b800000 */
[----:B------:R-:W0:Y:S01]  /*0060*/  S2UR UR6, SR_CgaCtaId ;  /* 0x00000000000679c3 */ /* 0x000e220000008800 */
[----:B------:R-:W-:Y:S01]  /*0070*/  NOP ;  /* 0x0000000000007918 */ /* 0x000fe20000000000 */
[----:B------:R-:W-:Y:S02]  /*0080*/  UMOV UR4, 0x40 ;  /* 0x0000004000047882 */ /* 0x000fe40000000000 */
[----:B0-----:R-:W-:-:S09]  /*0090*/  ULEA UR4, UR6, UR4, 0x18 ;  /* 0x0000000406047291 */ /* 0x001fd2000f8ec0ff */
[----:B------:R-:W0:Y:S01]  /*00a0*/  LDS.U8 R0, [UR4] ;  /* 0x00000004ff007984 */ /* 0x000e220008000000 */
[----:B------:R-:W-:Y:S02]  /*00b0*/  UMOV UR4, 0x400 ;  /* 0x0000040000047882 */ /* 0x000fe40000000000 */
[----:B------:R-:W-:Y:S01]  /*00c0*/  ULEA UR4, UR6, UR4, 0x18 ;  /* 0x0000000406047291 */ /* 0x000fe2000f8ec0ff */
[----:B0-----:R-:W-:-:S13]  /*00d0*/  ISETP.NE.AND P0, PT, R0, RZ, PT ;  /* 0x000000ff0000720c */ /* 0x001fda0003f05270 */
[----:B------:R-:W-:Y:S05]  /*00e0*/  @P0 BRA `(.L_x_1) ;  /* 0x00000000007c0947 */ /* 0x000fea0003800000 */
[----:B------:R-:W-:-:S13]  /*00f0*/  ELECT P0, URZ, PT ;  /* 0x0000000000ff782f */ /* 0x000fda0003800000 */
[----:B------:R-:W-:Y:S05]  /*0100*/  @!P0 BRA `(.L_x_2) ;  /* 0x0000000000848947 */ /* 0x000fea0003800000 */
[----:B------:R-:W-:Y:S01]  /*0110*/  UMOV UR5, 0x8 ;  /* 0x0000000800057882 */ /* 0x000fe20000000000 */
[----:B------:R-:W-:Y:S02]  /*0120*/  IMAD.MOV.U32 R4, RZ, RZ, 0x1 ;  /* 0x00000001ff047424 */ /* 0x000fe400078e00ff */
[----:B------:R-:W-:Y:S02]  /*0130*/  IMAD.MOV.U32 R5, RZ, RZ, 0xff ;  /* 0x000000ffff057424 */ /* 0x000fe400078e00ff */
[----:B------:R-:W-:Y:S04]  /*0140*/  DEPBAR.LE SB0, 0x36 ;  /* 0x00008d800000791a */ /* 0x000fe80000000000 */
[----:B------:R-:W0:Y:S02]  /*0150*/  UTCATOMSWS.FIND_AND_SET.ALIGN UP0, UR5, UR5 ;  /* 0x00000005000575e3 */ /* 0x000e240008000800 */
[----:B0-----:R-:W-:-:S04]  /*0160*/  PLOP3.LUT P0, PT, PT, PT, UP0, 0x80, 0x8 ;  /* 0x000000000008781c */ /* 0x001fc80003f0f008 */
[----:B------:R-:W-:-:S04]  /*0170*/  SEL R0, RZ, 0xffffffff, !P0 ;  /* 0xffffffffff007807 */ /* 0x000fc80004000000 */
[----:B------:R-:W-:Y:S01]  /*0180*/  ISETP.NE.AND P0, PT, R0, RZ, PT ;  /* 0x000000ff0000720c */ /* 0x000fe20003f05270 */
[----:B------:R-:W-:-:S12]  /*0190*/  IMAD.U32 R0, RZ, RZ, UR5 ;  /* 0x00000005ff007e24 */ /* 0x000fd8000f8e00ff */
[----:B------:R-:W-:Y:S05]  /*01a0*/  @P0 BRA `(.L_x_3) ;  /* 0x0000000000240947 */ /* 0x000fea0003800000 */
.L_x_4:
[----:B------:R-:W-:Y:S05]  /*01b0*/  NANOSLEEP 0x64 ;  /* 0x000000640000795d */ /* 0x000fea0003800000 */
[----:B------:R-:W-:-:S05]  /*01c0*/  UMOV UR5, 0x8 ;  /* 0x0000000800057882 */ /* 0x000fca0000000000 */
[----:B------:R-:W-:Y:S04]  /*01d0*/  DEPBAR.LE SB0, 0x36 ;  /* 0x00008d800000791a */ /* 0x000fe80000000000 */
[----:B------:R-:W0:Y:S02]  /*01e0*/  UTCATOMSWS.FIND_AND_SET.ALIGN UP0, UR5, UR5 ;  /* 0x00000005000575e3 */ /* 0x000e240008000800 */
[----:B0-----:R-:W-:-:S04]  /*01f0*/  PLOP3.LUT P0, PT, PT, PT, UP0, 0x80, 0x8 ;  /* 0x000000000008781c */ /* 0x001fc80003f0f008 */
[----:B------:R-:W-:-:S04]  /*0200*/  SEL R0, RZ, 0xffffffff, !P0 ;  /* 0xffffffffff007807 */ /* 0x000fc80004000000 */
[----:B------:R-:W-:Y:S01]  /*0210*/  ISETP.NE.AND P0, PT, R0, RZ, PT ;  /* 0x000000ff0000720c */ /* 0x000fe20003f05270 */
[----:B------:R-:W-:-:S12]  /*0220*/  IMAD.U32 R0, RZ, RZ, UR5 ;  /* 0x00000005ff007e24 */ /* 0x000fd8000f8e00ff */
[----:B------:R-:W-:Y:S05]  /*0230*/  @!P0 BRA `(.L_x_4) ;  /* 0xfffffffc00dc8947 */ /* 0x000fea000383ffff */
.L_x_3:
[C---:B------:R-:W-:Y:S01]  /*0240*/  VIADD R3, R0.reuse, 0x10 ;  /* 0x0000001000037836 */ /* 0x040fe20000000000 */
[----:B------:R-:W-:Y:S01]  /*0250*/  UMOV UR5, 0x50 ;  /* 0x0000005000057882 */ /* 0x000fe20000000000 */
[----:B------:R-:W-:Y:S01]  /*0260*/  SHF.L.U32 R2, R5, R0, RZ ;  /* 0x0000000005027219 */ /* 0x000fe200000006ff */
[----:B------:R-:W-:Y:S01]  /*0270*/  ULEA UR5, UR6, UR5, 0x18 ;  /* 0x0000000506057291 */ /* 0x000fe2000f8ec0ff */
[----:B------:R-:W-:Y:S01]  /*0280*/  IMAD.SHL.U32 R0, R0, 0x20, RZ ;  /* 0x0000002000007824 */ /* 0x000fe200078e00ff */
[----:B------:R-:W-:-:S04]  /*0290*/  SHF.L.U32 R3, R4, R3, RZ ;  /* 0x0000000304037219 */ /* 0x000fc800000006ff */
[----:B------:R-:W-:-:S05]  /*02a0*/  LOP3.LUT R2, R3, R2, RZ, 0xfc, !PT ;  /* 0x0000000203027212 */ /* 0x000fca00078efcff */
[----:B------:R0:W-:Y:S04]  /*02b0*/  ATOMS.OR RZ, [UR5], R2 ;  /* 0x00000002ffff798c */ /* 0x0001e8000b000005 */
[----:B------:R0:W-:Y:S01]  /*02c0*/  STS [UR4], R0 ;  /* 0x00000000ff007988 */ /* 0x0001e20008000804 */
[----:B------:R-:W-:Y:S05]  /*02d0*/  BRA `(.L_x_2) ;  /* 0x0000000000107947 */ /* 0x000fea0003800000 */
.L_x_1:
[----:B------:R-:W-:Y:S01]  /*02e0*/  IMAD.MOV.U32 R0, RZ, RZ, -0x1 ;  /* 0xffffffffff007424 */ /* 0x000fe200078e00ff */
[----:B------:R-:W-:-:S04]  /*02f0*/  MOV R2, 0x320 ;  /* 0x0000032000027802 */ /* 0x000fc80000000f00 */
[----:B------:R0:W-:Y:S03]  /*0300*/  STS [UR4], R0 ;  /* 0x00000000ff007988 */ /* 0x0001e60008000804 */
[----:B0-----:R-:W-:Y:S05]  /*0310*/  CALL.REL.NOINC `($__internal_1_$__cuda_sm10x_tcgen05_guardrail_trap_phase_invalid_during_alloc) ;  /* 0x000000e400007944 */ /* 0x001fea0003c00000 */
.L_x_2:
[----:B------:R-:W-:Y:S05]  /*0320*/  WARPSYNC.ALL ;  /* 0x0000000000007948 */ /* 0x000fea0003800000 */
[----:B------:R-:W-:Y:S01]  /*0330*/  NOP ;  /* 0x0000000000007918 */ /* 0x000fe20000000000 */
.L_x_0:
[----:B------:R-:W1:Y:S01]  /*0340*/  S2UR UR8, SR_CTAID.X ;  /* 0x00000000000879c3 */ /* 0x000e620000002500 */
[----:B------:R-:W2:Y:S01]  /*0350*/  S2R R80, SR_TID.X ;  /* 0x0000000000507919 */ /* 0x000ea20000002100 */
[----:B------:R-:W3:Y:S01]  /*0360*/  LDCU.64 UR4, c[0x0][0x3b0] ;  /* 0x00007600ff0477ac */ /* 0x000ee20008000a00 */
[----:B------:R-:W-:Y:S01]  /*0370*/  UMOV UR9, 0x400 ;  /* 0x0000040000097882 */ /* 0x000fe20000000000 */
[----:B------:R-:W4:Y:S04]  /*0380*/  LDCU.64 UR24, c[0x0][0x358] ;  /* 0x00006b00ff1877ac */ /* 0x000f280008000a00 */
[----:B------:R-:W0:Y:S08]  /*0390*/  S2UR UR6, SR_CgaCtaId ;  /* 0x00000000000679c3 */ /* 0x000e300000008800 */
[----:B------:R-:W3:Y:S08]  /*03a0*/  S2UR UR7, SR_CTAID.Y ;  /* 0x00000000000779c3 */ /* 0x000ef00000002600 */
[----:B------:R-:W4:Y:S01]  /*03b0*/  LDC R3, c[0x0][0x3b8] ;  /* 0x0000ee00ff037b82 */ /* 0x000f220000000800 */
[----:B-1----:R-:W-:-:S06]  /*03c0*/  USHF.L.U32 UR8, UR8, 0x6, URZ ;  /* 0x0000000608087899 */ /* 0x002fcc00080006ff */
[----:B0-----:R-:W-:Y:S01]  /*03d0*/  IMAD.U32 R0, RZ, RZ, UR8 ;  /* 0x00000008ff007e24 */ /* 0x001fe2000f8e00ff */
[----:B------:R-:W0:Y:S01]  /*03e0*/  LDC.64 R8, c[0x0][0x380] ;  /* 0x0000e000ff087b82 */ /* 0x000e220000000a00 */
[----:B------:R-:W-:-:S07]  /*03f0*/  ULEA UR9, UR6, UR9, 0x18 ;  /* 0x0000000906097291 */ /* 0x000fce000f8ec0ff */
[----:B------:R-:W-:Y:S01]  /*0400*/  BAR.SYNC.DEFER_BLOCKING 0x0 ;  /* 0x0000000000007b1d */ /* 0x000fe20000010000 */
[--C-:B--2---:R-:W-:Y:S02]  /*0410*/  SHF.R.U32.HI R25, RZ, 0x6, R80.reuse ;  /* 0x00000006ff197819 */ /* 0x104fe40000011650 */
[----:B------:R-:W-:Y:S02]  /*0420*/  LOP3.LUT R2, R0, 0x3f, R80, 0xf8, !PT ;  /* 0x0000003f00027812 */ /* 0x000fe400078ef850 */
[----:B------:R-:W-:Y:S01]  /*0430*/  SGXT.U32 R25, R25, 0x2 ;  /* 0x000000021919781a */ /* 0x000fe20000000000 */
[----:B---3--:R-:W-:Y:S01]  /*0440*/  UIMAD UR4, UR7, UR4, URZ ;  /* 0x00000004070472a4 */ /* 0x008fe2000f8e02ff */
[----:B------:R-:W-:Y:S01]  /*0450*/  LEA.HI R24, R80, 0xc, RZ, 0x1a ;  /* 0x0000000c50187811 */ /* 0x000fe200078fd0ff */
[----:B------:R-:W-:Y:S01]  /*0460*/  IMAD R5, R2, UR5, RZ ;  /* 0x0000000502057c24 */ /* 0x000fe2000f8e02ff */
[----:B------:R-:W1:Y:S01]  /*0470*/  LDC.64 R88, c[0x0][0x388] ;  /* 0x0000e200ff587b82 */ /* 0x000e620000000a00 */
[----:B------:R-:W-:-:S03]  /*0480*/  USHF.R.S32.HI UR5, URZ, 0x1f, UR4 ;  /* 0x0000001fff057899 */ /* 0x000fc60008011404 */
[----:B------:R-:W-:Y:S01]  /*0490*/  SHF.R.S32.HI R0, RZ, 0x1f, R5 ;  /* 0x0000001fff007819 */ /* 0x000fe20000011405 */
[----:B----4-:R-:W-:-:S04]  /*04a0*/  IMAD R7, R25, R3, RZ ;  /* 0x0000000319077224 */ /* 0x010fc800078e02ff */
[----:B------:R-:W-:Y:S01]  /*04b0*/  IMAD R13, R3, 0x4, R7 ;  /* 0x00000004030d7824 */ /* 0x000fe200078e0207 */
[----:B0-----:R-:W-:Y:S01]  /*04c0*/  IADD3 R2, P0, P1, R5, UR4, R8 ;  /* 0x0000000405027c10 */ /* 0x001fe2000f91e008 */
[----:B------:R-:W0:Y:S01]  /*04d0*/  LDS R52, [UR9] ;  /* 0x00000009ff347984 */ /* 0x000e220008000800 */
[----:B------:R-:W-:Y:S01]  /*04e0*/  LEA.HI R23, R80, 0x1c, RZ, 0x1a ;  /* 0x0000001c50177811 */ /* 0x000fe200078fd0ff */
[----:B------:R-:W-:Y:S01]  /*04f0*/  IMAD R15, R24, R3, RZ ;  /* 0x00000003180f7224 */ /* 0x000fe200078e02ff */
[----:B------:R-:W-:Y:S01]  /*0500*/  IADD3.X R0, PT, PT, R0, UR5, R9, P0, P1 ;  /* 0x0000000500007c10 */ /* 0x000fe200087e2409 */
[----:B------:R-:W-:Y:S01]  /*0510*/  IMAD R9, R3, 0x4, R13 ;  /* 0x0000000403097824 */ /* 0x000fe200078e020d */
[----:B------:R-:W-:Y:S01]  /*0520*/  IADD3 R4, P0, PT, R7, R2, RZ ;  /* 0x0000000207047210 */ /* 0x000fe20007f1e0ff */
[----:B------:R-:W2:Y:S02]  /*0530*/  LDCU UR4, c[0x0][0x3c8] ;  /* 0x00007900ff0477ac */ /* 0x000ea40008000800 */
[----:B------:R-:W-:Y:S01]  /*0540*/  IMAD R37, R3, 0x8, R9 ;  /* 0x0000000803257824 */ /* 0x000fe200078e0209 */
[----:B------:R-:W-:Y:S01]  /*0550*/  LEA.HI.X.SX32 R5, R7, R0, 0x1, P0 ;  /* 0x0000000007057211 */ /* 0x000fe200000f0eff */
[----:B------:R-:W-:Y:S01]  /*0560*/  BAR.SYNC.DEFER_BLOCKING 0x0 ;  /* 0x0000000000007b1d */ /* 0x000fe20000010000 */
[----:B------:R-:W-:-:S02]  /*0570*/  IADD3 R8, P1, PT, R9, R2, RZ ;  /* 0x0000000209087210 */ /* 0x000fc40007f3e0ff */
[----:B------:R-:W-:Y:S02]  /*0580*/  IADD3 R12, P0, PT, R13, R2, RZ ;  /* 0x000000020d0c7210 */ /* 0x000fe40007f1e0ff */
[----:B------:R-:W-:Y:S02]  /*0590*/  LEA.HI.X.SX32 R9, R9, R0, 0x1, P1 ;  /* 0x0000000009097211 */ /* 0x000fe400008f0eff */
[-C--:B------:R-:W-:Y:S02]  /*05a0*/  IADD3 R14, P1, PT, R15, R2.reuse, RZ ;  /* 0x000000020f0e7210 */ /* 0x080fe40007f3e0ff */
[C---:B------:R-:W-:Y:S02]  /*05b0*/  LEA.HI R22, R80.reuse, 0x2c, RZ, 0x1a ;  /* 0x0000002c50167811 */ /* 0x040fe400078fd0ff */
[----:B------:R-:W-:Y:S02]  /*05c0*/  LEA.HI R21, R80, 0x3c, RZ, 0x1a ;  /* 0x0000003c50157811 */ /* 0x000fe400078fd0ff */
[----:B------:R-:W-:-:S02]  /*05d0*/  IADD3 R10, P2, PT, R37, R2, RZ ;  /* 0x00000002250a7210 */ /* 0x000fc40007f5e0ff */
[-C--:B------:R-:W-:Y:S01]  /*05e0*/  LEA.HI.X.SX32 R13, R13, R0.reuse, 0x1, P0 ;  /* 0x000000000d0d7211 */ /* 0x080fe200000f0eff */
[-C--:B------:R-:W-:Y:S01]  /*05f0*/  IMAD R17, R22, R3.reuse, RZ ;  /* 0x0000000316117224 */ /* 0x080fe200078e02ff */
[-C--:B------:R-:W-:Y:S01]  /*0600*/  LEA.HI.X.SX32 R15, R15, R0.reuse, 0x1, P1 ;  /* 0x000000000f0f7211 */ /* 0x080fe200008f0eff */
[----:B------:R3:W5:Y:S01]  /*0610*/  LDG.E.U8 R7, desc[UR24][R4.64] ;  /* 0x0000001804077981 */ /* 0x000762000c1e1100 */
[C---:B------:R-:W-:Y:S01]  /*0620*/  LEA.HI R20, R80.reuse, 0x4c, RZ, 0x1a ;  /* 0x0000004c50147811 */ /* 0x040fe200078fd0ff */
[-C--:B------:R-:W-:Y:S01]  /*0630*/  IMAD R19, R21, R3.reuse, RZ ;  /* 0x0000000315137224 */ /* 0x080fe200078e02ff */
[C---:B------:R-:W-:Y:S01]  /*0640*/  LEA.HI R26, R80.reuse, 0x5c, RZ, 0x1a ;  /* 0x0000005c501a7811 */ /* 0x040fe200078fd0ff */
[----:B------:R-:W5:Y:S01]  /*0650*/  LDG.E.U8 R9, desc[UR24][R8.64] ;  /* 0x0000001808097981 */ /* 0x000f62000c1e1100 */
[----:B------:R-:W-:Y:S02]  /*0660*/  LEA.HI.X.SX32 R11, R37, R0, 0x1, P2 ;  /* 0x00000000250b7211 */ /* 0x000fe400010f0eff */
[----:B------:R-:W-:Y:S01]  /*0670*/  LEA.HI R30, R80, 0x6c, RZ, 0x1a ;  /* 0x0000006c501e7811 */ /* 0x000fe200078fd0ff */
[----:B------:R4:W5:Y:S01]  /*0680*/  LDG.E.U8 R6, desc[UR24][R12.64] ;  /* 0x000000180c067981 */ /* 0x000962000c1e1100 */
[----:B---3--:R-:W-:Y:S01]  /*0690*/  IMAD R5, R23, R3, RZ ;  /* 0x0000000317057224 */ /* 0x008fe200078e02ff */
[----:B------:R-:W-:-:S02]  /*06a0*/  IADD3 R16, P1, PT, R17, R2, RZ ;  /* 0x0000000211107210 */ /* 0x000fc40007f3e0ff */
[----:B------:R-:W5:Y:S02]  /*06b0*/  LDG.E.U8 R11, desc[UR24][R10.64] ;  /* 0x000000180a0b7981 */ /* 0x000f64000c1e1100 */
[C---:B------:R-:W-:Y:S02]  /*06c0*/  IADD3 R4, P0, PT, R5.reuse, R2, RZ ;  /* 0x0000000205047210 */ /* 0x040fe40007f1e0ff */
[----:B------:R3:W5:Y:S02]  /*06d0*/  LDG.E.U8 R8, desc[UR24][R14.64] ;  /* 0x000000180e087981 */ /* 0x000764000c1e1100 */
[----:B------:R-:W-:Y:S01]  /*06e0*/  LEA.HI.X.SX32 R5, R5, R0, 0x1, P0 ;  /* 0x0000000005057211 */ /* 0x000fe200000f0eff */
[-C--:B----4-:R-:W-:Y:S01]  /*06f0*/  IMAD R13, R20, R3.reuse, RZ ;  /* 0x00000003140d7224 */ /* 0x090fe200078e02ff */
[----:B------:R-:W-:Y:S02]  /*0700*/  IADD3 R18, P0, PT, R19, R2, RZ ;  /* 0x0000000213127210 */ /* 0x000fe40007f1e0ff */
[-C--:B------:R-:W-:Y:S01]  /*0710*/  LEA.HI.X.SX32 R17, R17, R0.reuse, 0x1, P1 ;  /* 0x0000000011117211 */ /* 0x080fe200008f0eff */
[----:B------:R4:W5:Y:S01]  /*0720*/  LDG.E.U8 R10, desc[UR24][R4.64] ;  /* 0x00000018040a7981 */ /* 0x000962000c1e1100 */
[----:B---3--:R-:W-:Y:S01]  /*0730*/  IMAD R15, R26, R3, RZ ;  /* 0x000000031a0f7224 */ /* 0x008fe200078e02ff */
[----:B------:R-:W-:-:S02]  /*0740*/  LEA.HI.X.SX32 R19, R19, R0, 0x1, P0 ;  /* 0x0000000013137211 */ /* 0x000fc400000f0eff */
[----:B------:R3:W5:Y:S01]  /*0750*/  LDG.E.U8 R12, desc[UR24][R16.64] ;  /* 0x00000018100c7981 */ /* 0x000762000c1e1100 */
[----:B------:R-:W-:Y:S02]  /*0760*/  LEA.HI R32, R80, 0x7c, RZ, 0x1a ;  /* 0x0000007c50207811 */ /* 0x000fe400078fd0ff */
[-C--:B------:R-:W-:Y:S02]  /*0770*/  IADD3 R26, P1, PT, R13, R2.reuse, RZ ;  /* 0x000000020d1a7210 */ /* 0x080fe40007f3e0ff */
[----:B------:R-:W-:Y:S01]  /*0780*/  IADD3 R28, P0, PT, R15, R2, RZ ;  /* 0x000000020f1c7210 */ /* 0x000fe20007f1e0ff */
[-C--:B----4-:R-:W-:Y:S01]  /*0790*/  IMAD R5, R30, R3.reuse, RZ ;  /* 0x000000031e057224 */ /* 0x090fe200078e02ff */
[----:B------:R-:W-:Y:S01]  /*07a0*/  LEA.HI R30, R80, 0x8c, RZ, 0x1a ;  /* 0x0000008c501e7811 */ /* 0x000fe200078fd0ff */
[-C--:B------:R-:W-:Y:S01]  /*07b0*/  IMAD R31, R32, R3.reuse, RZ ;  /* 0x00000003201f7224 */ /* 0x080fe200078e02ff */
[-C--:B------:R-:W-:Y:S02]  /*07c0*/  LEA.HI.X.SX32 R27, R13, R0.reuse, 0x1, P1 ;  /* 0x000000000d1b7211 */ /* 0x080fe400008f0eff */
[----:B------:R-:W-:Y:S01]  /*07d0*/  LEA.HI.X.SX32 R29, R15, R0, 0x1, P0 ;  /* 0x000000000f1d7211 */ /* 0x000fe200000f0eff */
[----:B---3--:R-:W-:Y:S01]  /*07e0*/  IMAD R17, R30, R3, RZ ;  /* 0x000000031e117224 */ /* 0x008fe200078e02ff */
[----:B------:R-:W-:Y:S01]  /*07f0*/  IADD3 R4, P0, PT, R5, R2, RZ ;  /* 0x0000000205047210 */ /* 0x000fe20007f1e0ff */
[----:B------:R3:W5:Y:S01]  /*0800*/  LDG.E.U8 R13, desc[UR24][R18.64] ;  /* 0x00000018120d7981 */ /* 0x000762000c1e1100 */
[----:B------:R-:W-:-:S02]  /*0810*/  LEA.HI R16, R80, 0x9c, RZ, 0x1a ;  /* 0x0000009c50107811 */ /* 0x000fc400078fd0ff */
[----:B------:R-:W-:Y:S01]  /*0820*/  LEA.HI R32, R80, 0xac, RZ, 0x1a ;  /* 0x000000ac50207811 */ /* 0x000fe200078fd0ff */
[----:B------:R4:W5:Y:S01]  /*0830*/  LDG.E.U8 R14, desc[UR24][R26.64] ;  /* 0x000000181a0e7981 */ /* 0x000962000c1e1100 */
[----:B------:R-:W-:Y:S02]  /*0840*/  LEA.HI.X.SX32 R5, R5, R0, 0x1, P0 ;  /* 0x0000000005057211 */ /* 0x000fe400000f0eff */
[-C--:B------:R-:W-:Y:S01]  /*0850*/  IADD3 R30, P1, PT, R31, R2.reuse, RZ ;  /* 0x000000021f1e7210 */ /* 0x080fe20007f3e0ff */
[----:B------:R0:W5:Y:S01]  /*0860*/  LDG.E.U8 R15, desc[UR24][R28.64] ;  /* 0x000000181c0f7981 */ /* 0x000162000c1e1100 */
[----:B---3--:R-:W-:Y:S01]  /*0870*/  IADD3 R18, P0, PT, R17, R2, RZ ;  /* 0x0000000211127210 */ /* 0x008fe20007f1e0ff */
[-C--:B----4-:R-:W-:Y:S02]  /*0880*/  IMAD R27, R16, R3.reuse, RZ ;  /* 0x00000003101b7224 */ /* 0x090fe400078e02ff */
[----:B0-----:R-:W-:Y:S01]  /*0890*/  IMAD R29, R32, R3, RZ ;  /* 0x00000003201d7224 */ /* 0x001fe200078e02ff */
[----:B------:R-:W-:Y:S01]  /*08a0*/  LEA.HI R32, R80, 0xbc, RZ, 0x1a ;  /* 0x000000bc50207811 */ /* 0x000fe200078fd0ff */
[----:B------:R0:W5:Y:S01]  /*08b0*/  LDG.E.U8 R16, desc[UR24][R4.64] ;  /* 0x0000001804107981 */ /* 0x000162000c1e1100 */
[----:B------:R-:W-:-:S02]  /*08c0*/  LEA.HI.X.SX32 R31, R31, R0, 0x1, P1 ;  /* 0x000000001f1f7211 */ /* 0x000fc400008f0eff */
[----:B------:R-:W-:Y:S02]  /*08d0*/  LEA.HI.X.SX32 R19, R17, R0, 0x1, P0 ;  /* 0x0000000011137211 */ /* 0x000fe400000f0eff */
[----:B------:R-:W-:Y:S01]  /*08e0*/  LEA.HI R34, R80, 0xcc, RZ, 0x1a ;  /* 0x000000cc50227811 */ /* 0x000fe200078fd0ff */
[----:B------:R3:W5:Y:S01]  /*08f0*/  LDG.E.U8 R17, desc[UR24][R30.64] ;  /* 0x000000181e117981 */ /* 0x000762000c1e1100 */
[-C--:B------:R-:W-:Y:S02]  /*0900*/  IADD3 R26, P1, PT, R27, R2.reuse, RZ ;  /* 0x000000021b1a7210 */ /* 0x080fe40007f3e0ff */
[----:B------:R-:W-:Y:S01]  /*0910*/  IADD3 R28, P0, PT, R29, R2, RZ ;  /* 0x000000021d1c7210 */ /* 0x000fe20007f1e0ff */
[-C--:B0-----:R-:W-:Y:S01]  /*0920*/  IMAD R5, R32, R3.reuse, RZ ;  /* 0x0000000320057224 */ /* 0x081fe200078e02ff */
[----:B------:R-:W-:Y:S01]  /*0930*/  LEA.HI R4, R80, 0xdc, RZ, 0x1a ;  /* 0x000000dc50047811 */ /* 0x000fe200078fd0ff */
[----:B------:R0:W5:Y:S01]  /*0940*/  LDG.E.U8 R18, desc[UR24][R18.64] ;  /* 0x0000001812127981 */ /* 0x000162000c1e1100 */
[-C--:B------:R-:W-:Y:S01]  /*0950*/  LEA.HI.X.SX32 R27, R27, R0.reuse, 0x1, P1 ;  /* 0x000000001b1b7211 */ /* 0x080fe200008f0eff */
[----:B------:R-:W-:Y:S01]  /*0960*/  IMAD R33, R34, R3, RZ ;  /* 0x0000000322217224 */ /* 0x000fe200078e02ff */
[----:B------:R-:W-:-:S02]  /*0970*/  LEA.HI.X.SX32 R29, R29, R0, 0x1, P0 ;  /* 0x000000001d1d7211 */ /* 0x000fc400000f0eff */
[----:B------:R-:W-:Y:S01]  /*0980*/  LEA.HI R34, R80, 0xec, RZ, 0x1a ;  /* 0x000000ec50227811 */ /* 0x000fe200078fd0ff */
[----:B------:R4:W5:Y:S01]  /*0990*/  LDG.E.U8 R58, desc[UR24][R26.64] ;  /* 0x000000181a3a7981 */ /* 0x000962000c1e1100 */
[C---:B---3--:R-:W-:Y:S01]  /*09a0*/  IADD3 R30, P0, PT, R5.reuse, R2, RZ ;  /* 0x00000002051e7210 */ /* 0x048fe20007f1e0ff */
[-C--:B0-----:R-:W-:Y:S01]  /*09b0*/  IMAD R19, R4, R3.reuse, RZ ;  /* 0x0000000304137224 */ /* 0x081fe200078e02ff */
[----:B------:R-:W-:Y:S01]  /*09c0*/  LEA.HI R4, R80, 0xfc, RZ, 0x1a ;  /* 0x000000fc50047811 */ /* 0x000fe200078fd0ff */
[----:B------:R0:W5:Y:S01]  /*09d0*/  LDG.E.U8 R62, desc[UR24][R28.64] ;  /* 0x000000181c3e7981 */ /* 0x000162000c1e1100 */
[----:B------:R-:W-:Y:S01]  /*09e0*/  LEA.HI.X.SX32 R31, R5, R0, 0x1, P0 ;  /* 0x00000000051f7211 */ /* 0x000fe200000f0eff */
[-C--:B----4-:R-:W-:Y:S01]  /*09f0*/  IMAD R27, R34, R3.reuse, RZ ;  /* 0x00000003221b7224 */ /* 0x090fe200078e02ff */
[----:B------:R-:W-:Y:S01]  /*0a00*/  IADD3 R34, P0, PT, R19, R2, RZ ;  /* 0x0000000213227210 */ /* 0x000fe20007f1e0ff */
[----:B0-----:R-:W-:-:S03]  /*0a10*/  IMAD R29, R4, R3, RZ ;  /* 0x00000003041d7224 */ /* 0x001fc600078e02ff */
[----:B------:R-:W-:Y:S01]  /*0a20*/  LEA.HI.X.SX32 R35, R19, R0, 0x1, P0 ;  /* 0x0000000013237211 */ /* 0x000fe200000f0eff */
[----:B------:R-:W-:Y:S01]  /*0a30*/  IMAD R5, R3, 0x4, R37 ;  /* 0x0000000403057824 */ /* 0x000fe200078e0225 */
[-C--:B------:R-:W-:Y:S01]  /*0a40*/  IADD3 R32, P1, PT, R33, R2.reuse, RZ ;  /* 0x0000000221207210 */ /* 0x080fe20007f3e0ff */
[----:B------:R0:W5:Y:S01]  /*0a50*/  LDG.E.U8 R66, desc[UR24][R30.64] ;  /* 0x000000181e427981 */ /* 0x000162000c1e1100 */
[----:B------:R-:W-:Y:S01]  /*0a60*/  IADD3 R38, P0, PT, R29, R2, RZ ;  /* 0x000000021d267210 */ /* 0x000fe20007f1e0ff */
[----:B------:R-:W-:Y:S02]  /*0a70*/  IMAD R19, R3, 0x4, R5 ;  /* 0x0000000403137824 */ /* 0x000fe400078e0205 */
[----:B------:R-:W5:Y:S01]  /*0a80*/  LDG.E.U8 R74, desc[UR24][R34.64] ;  /* 0x00000018224a7981 */ /* 0x000f62000c1e1100 */
[----:B------:R-:W-:Y:S02]  /*0a90*/  LEA.HI.X.SX32 R39, R29, R0, 0x1, P0 ;  /* 0x000000001d277211 */ /* 0x000fe400000f0eff */
[----:B------:R-:W-:-:S02]  /*0aa0*/  IADD3 R4, P0, PT, R5, R2, RZ ;  /* 0x0000000205047210 */ /* 0x000fc40007f1e0ff */
[----:B------:R-:W-:Y:S01]  /*0ab0*/  LEA.HI.X.SX32 R33, R33, R0, 0x1, P1 ;  /* 0x0000000021217211 */ /* 0x000fe200008f0eff */
[----:B------:R-:W-:Y:S01]  /*0ac0*/  IMAD R29, R3, 0x8, R19 ;  /* 0x00000008031d7824 */ /* 0x000fe200078e0213 */
[----:B------:R-:W-:Y:S01]  /*0ad0*/  IADD3 R36, P1, PT, R27, R2, RZ ;  /* 0x000000021b247210 */ /* 0x000fe20007f3e0ff */
[----:B------:R-:W5:Y:S01]  /*0ae0*/  LDG.E.U8 R78, desc[UR24][R38.64] ;  /* 0x00000018264e7981 */ /* 0x000f62000c1e1100 */
[----:B------:R-:W-:Y:S02]  /*0af0*/  LEA.HI.X.SX32 R5, R5, R0, 0x1, P0 ;  /* 0x0000000005057211 */ /* 0x000fe400000f0eff */
[----:B------:R-:W-:Y:S01]  /*0b00*/  IADD3 R26, P0, PT, R19, R2, RZ ;  /* 0x00000002131a7210 */ /* 0x000fe20007f1e0ff */
[----:B------:R3:W5:Y:S01]  /*0b10*/  LDG.E.U8 R70, desc[UR24][R32.64] ;  /* 0x0000001820467981 */ /* 0x000762000c1e1100 */
[-C--:B------:R-:W-:Y:S02]  /*0b20*/  LEA.HI.X.SX32 R37, R27, R0.reuse, 0x1, P1 ;  /* 0x000000001b257211 */ /* 0x080fe400008f0eff */
[----:B------:R-:W-:Y:S01]  /*0b30*/  LEA.HI.X.SX32 R27, R19, R0, 0x1, P0 ;  /* 0x00000000131b7211 */ /* 0x000fe200000f0eff */
[----:B------:R-:W-:Y:S01]  /*0b40*/  IMAD R19, R3, 0x4, R29 ;  /* 0x0000000403137824 */ /* 0x000fe200078e021d */
[-C--:B------:R-:W-:Y:S01]  /*0b50*/  IADD3 R28, P0, PT, R29, R2.reuse, RZ ;  /* 0x000000021d1c7210 */ /* 0x080fe20007f1e0ff */
[----:B------:R4:W5:Y:S03]  /*0b60*/  LDG.E.U8 R40, desc[UR24][R4.64] ;  /* 0x0000001804287981 */ /* 0x000966000c1e1100 */
[----:B0-----:R-:W-:Y:S01]  /*0b70*/  IADD3 R30, P1, PT, R19, R2, RZ ;  /* 0x00000002131e7210 */ /* 0x001fe20007f3e0ff */
[----:B---3--:R-:W-:Y:S01]  /*0b80*/  IMAD R33, R3, 0x4, R19 ;  /* 0x0000000403217824 */ /* 0x008fe200078e0213 */
[-C--:B------:R-:W-:Y:S01]  /*0b90*/  LEA.HI.X.SX32 R29, R29, R0.reuse, 0x1, P0 ;  /* 0x000000001d1d7211 */ /* 0x080fe200000f0eff */
[----:B------:R0:W5:Y:S01]  /*0ba0*/  LDG.E.U8 R41, desc[UR24][R26.64] ;  /* 0x000000181a297981 */ /* 0x000162000c1e1100 */
[----:B------:R-:W-:Y:S01]  /*0bb0*/  LEA.HI.X.SX32 R31, R19, R0, 0x1, P1 ;  /* 0x00000000131f7211 */ /* 0x000fe200008f0eff */
[----:B------:R-:W-:Y:S01]  /*0bc0*/  IMAD R19, R3, 0x8, R33 ;  /* 0x0000000803137824 */ /* 0x000fe200078e0221 */
[C---:B------:R-:W-:Y:S01]  /*0bd0*/  IADD3 R32, P0, PT, R33.reuse, R2, RZ ;  /* 0x0000000221207210 */ /* 0x040fe20007f1e0ff */
[----:B------:R3:W5:Y:S03]  /*0be0*/  LDG.E.U8 R76, desc[UR24][R36.64] ;  /* 0x00000018244c7981 */ /* 0x000766000c1e1100 */
[----:B------:R-:W-:Y:S01]  /*0bf0*/  LEA.HI.X.SX32 R33, R33, R0, 0x1, P0 ;  /* 0x0000000021217211 */ /* 0x000fe200000f0eff */
[----:B------:R-:W-:Y:S01]  /*0c00*/  IMAD R35, R3, 0x4, R19 ;  /* 0x0000000403237824 */ /* 0x000fe200078e0213 */
[C---:B----4-:R-:W-:Y:S01]  /*0c10*/  IADD3 R4, P0, PT, R19.reuse, R2, RZ ;  /* 0x0000000213047210 */ /* 0x050fe20007f1e0ff */
[----:B------:R4:W5:Y:S03]  /*0c20*/  LDG.E.U8 R43, desc[UR24][R28.64] ;  /* 0x000000181c2b7981 */ /* 0x000966000c1e1100 */
[----:B------:R-:W-:Y:S01]  /*0c30*/  LEA.HI.X.SX32 R5, R19, R0, 0x1, P0 ;  /* 0x0000000013057211 */ /* 0x000fe200000f0eff */
[----:B------:R-:W-:Y:S01]  /*0c40*/  IMAD R19, R3, 0x4, R35 ;  /* 0x0000000403137824 */ /* 0x000fe200078e0223 */
[-C--:B0-----:R-:W-:Y:S01]  /*0c50*/  IADD3 R26, P0, PT, R35, R2.reuse, RZ ;  /* 0x00000002231a7210 */ /* 0x081fe20007f1e0ff */
[----:B------:R0:W5:Y:S02]  /*0c60*/  LDG.E.U8 R45, desc[UR24][R32.64] ;  /* 0x00000018202d7981 */ /* 0x000164000c1e1100 */
[----:B---3--:R-:W-:Y:S01]  /*0c70*/  IMAD R37, R3, 0x8, R19 ;  /* 0x0000000803257824 */ /* 0x008fe200078e0213 */
[----:B------:R-:W-:Y:S01]  /*0c80*/  IADD3 R34, P1, PT, R19, R2, RZ ;  /* 0x0000000213227210 */ /* 0x000fe20007f3e0ff */
[----:B------:R3:W5:Y:S01]  /*0c90*/  LDG.E.U8 R38, desc[UR24][R30.64] ;  /* 0x000000181e267981 */ /* 0x000762000c1e1100 */
[----:B------:R-:W-:-:S02]  /*0ca0*/  LEA.HI.X.SX32 R27, R35, R0, 0x1, P0 ;  /* 0x00000000231b7211 */ /* 0x000fc400000f0eff */
[----:B------:R-:W-:Y:S01]  /*0cb0*/  LEA.HI.X.SX32 R35, R19, R0, 0x1, P1 ;  /* 0x0000000013237211 */ /* 0x000fe200008f0eff */
[----:B------:R-:W-:Y:S01]  /*0cc0*/  IMAD R19, R3, 0x4, R37 ;  /* 0x0000000403137824 */ /* 0x000fe200078e0225 */
[----:B----4-:R-:W-:Y:S01]  /*0cd0*/  IADD3 R28, P0, PT, R37, R2, RZ ;  /* 0x00000002251c7210 */ /* 0x010fe20007f1e0ff */
[----:B------:R4:W5:Y:S02]  /*0ce0*/  LDG.E.U8 R47, desc[UR24][R4.64] ;  /* 0x00000018042f7981 */ /* 0x000964000c1e1100 */
[----:B0-----:R-:W-:Y:S01]  /*0cf0*/  IMAD R33, R3, 0x4, R19 ;  /* 0x0000000403217824 */ /* 0x001fe200078e0213 */
[----:B------:R-:W-:Y:S01]  /*0d00*/  LEA.HI.X.SX32 R29, R37, R0, 0x1, P0 ;  /* 0x00000000251d7211 */ /* 0x000fe200000f0eff */
[----:B------:R0:W5:Y:S01]  /*0d10*/  LDG.E.U8 R42, desc[UR24][R26.64] ;  /* 0x000000181a2a7981 */ /* 0x000162000c1e1100 */
[----:B---3--:R-:W-:-:S03]  /*0d20*/  IADD3 R30, P0, PT, R19, R2, RZ ;  /* 0x00000002131e7210 */ /* 0x008fc60007f1e0ff */
[----:B------:R3:W5:Y:S01]  /*0d30*/  LDG.E.U8 R49, desc[UR24][R34.64] ;  /* 0x0000001822317981 */ /* 0x000762000c1e1100 */
[----:B----4-:R-:W-:Y:S01]  /*0d40*/  IMAD R5, R3, 0x8, R33 ;  /* 0x0000000803057824 */ /* 0x010fe200078e0221 */
[----:B------:R-:W-:Y:S02]  /*0d50*/  LEA.HI.X.SX32 R31, R19, R0, 0x1, P0 ;  /* 0x00000000131f7211 */ /* 0x000fe400000f0eff */
[----:B------:R-:W5:Y:S01]  /*0d60*/  LDG.E.U8 R51, desc[UR24][R28.64] ;  /* 0x000000181c337981 */ /* 0x000f62000c1e1100 */
[----:B------:R-:W-:Y:S01]  /*0d70*/  IADD3 R32, P0, PT, R33, R2, RZ ;  /* 0x0000000221207210 */ /* 0x000fe20007f1e0ff */
[----:B------:R-:W-:Y:S02]  /*0d80*/  IMAD R19, R3, 0x4, R5 ;  /* 0x0000000403137824 */ /* 0x000fe400078e0205 */
[----:B------:R4:W5:Y:S01]  /*0d90*/  LDG.E.U8 R44, desc[UR24][R30.64] ;  /* 0x000000181e2c7981 */ /* 0x000962000c1e1100 */
[----:B------:R-:W-:Y:S01]  /*0da0*/  LEA.HI.X.SX32 R33, R33, R0, 0x1, P0 ;  /* 0x0000000021217211 */ /* 0x000fe200000f0eff */
[----:B------:R-:W-:Y:S01]  /*0db0*/  IMAD R37, R3, 0x4, R19 ;  /* 0x0000000403257824 */ /* 0x000fe200078e0213 */
[----:B------:R-:W-:-:S02]  /*0dc0*/  IADD3 R4, P0, PT, R5, R2, RZ ;  /* 0x0000000205047210 */ /* 0x000fc40007f1e0ff */
[----:B0-----:R-:W-:Y:S01]  /*0dd0*/  IADD3 R26, P1, PT, R19, R2, RZ ;  /* 0x00000002131a7210 */ /* 0x001fe20007f3e0ff */
[----:B------:R0:W5:Y:S01]  /*0de0*/  LDG.E.U8 R53, desc[UR24][R32.64] ;  /* 0x0000001820357981 */ /* 0x000162000c1e1100 */
[-C--:B------:R-:W-:Y:S02]  /*0df0*/  LEA.HI.X.SX32 R5, R5, R0.reuse, 0x1, P0 ;  /* 0x0000000005057211 */ /* 0x080fe400000f0eff */
[----:B------:R-:W-:Y:S01]  /*0e00*/  LEA.HI.X.SX32 R27, R19, R0, 0x1, P1 ;  /* 0x00000000131b7211 */ /* 0x000fe200008f0eff */
[----:B------:R-:W-:Y:S01]  /*0e10*/  IMAD R19, R3, 0x8, R37 ;  /* 0x0000000803137824 */ /* 0x000fe200078e0225 */
[C---:B---3--:R-:W-:Y:S01]  /*0e20*/  IADD3 R34, P0, PT, R37.reuse, R2, RZ ;  /* 0x0000000225227210 */ /* 0x048fe20007f1e0ff */
[----:B------:R3:W5:Y:S03]  /*0e30*/  LDG.E.U8 R55, desc[UR24][R4.64] ;  /* 0x0000001804377981 */ /* 0x000766000c1e1100 */
[----:B------:R-:W-:Y:S01]  /*0e40*/  LEA.HI.X.SX32 R35, R37, R0, 0x1, P0 ;  /* 0x0000000025237211 */ /* 0x000fe200000f0eff */
[----:B----4-:R-:W-:Y:S01]  /*0e50*/  IMAD R31, R3, 0x4, R19 ;  /* 0x00000004031f7824 */ /* 0x010fe200078e0213 */
[C---:B------:R-:W-:Y:S01]  /*0e60*/  IADD3 R28, P0, PT, R19.reuse, R2, RZ ;  /* 0x00000002131c7210 */ /* 0x040fe20007f1e0ff */
[----:B------:R-:W5:Y:S03]  /*0e70*/  LDG.E.U8 R46, desc[UR24][R26.64] ;  /* 0x000000181a2e7981 */ /* 0x000f66000c1e1100 */
[----:B------:R-:W-:Y:S01]  /*0e80*/  LEA.HI.X.SX32 R29, R19, R0, 0x1, P0 ;  /* 0x00000000131d7211 */ /* 0x000fe200000f0eff */
[----:B------:R-:W-:Y:S01]  /*0e90*/  IMAD R19, R3, 0x4, R31 ;  /* 0x0000000403137824 */ /* 0x000fe200078e021f */
[-C--:B------:R-:W-:Y:S01]  /*0ea0*/  IADD3 R30, P0, PT, R31, R2.reuse, RZ ;  /* 0x000000021f1e7210 */ /* 0x080fe20007f1e0ff */
[----:B------:R4:W5:Y:S02]  /*0eb0*/  LDG.E.U8 R57, desc[UR24][R34.64] ;  /* 0x0000001822397981 */ /* 0x000964000c1e1100 */
[----:B------:R-:W-:Y:S01]  /*0ec0*/  IMAD R37, R3, 0x8, R19 ;  /* 0x0000000803257824 */ /* 0x000fe200078e0213 */
[----:B0-----:R-:W-:Y:S01]  /*0ed0*/  IADD3 R32, P1, PT, R19, R2, RZ ;  /* 0x0000000213207210 */ /* 0x001fe20007f3e0ff */
[----:B------:R0:W5:Y:S01]  /*0ee0*/  LDG.E.U8 R59, desc[UR24][R28.64] ;  /* 0x000000181c3b7981 */ /* 0x000162000c1e1100 */
[----:B------:R-:W-:-:S02]  /*0ef0*/  LEA.HI.X.SX32 R31, R31, R0, 0x1, P0 ;  /* 0x000000001f1f7211 */ /* 0x000fc400000f0eff */
        /* <DEDUP_REMOVED lines=10> */
[----:B------:R-:W-:Y:S01]  /*0fa0*/  IADD3 R34, P0, PT, R35, R2, RZ ;  /* 0x0000000223227210 */ /* 0x000fe20007f1e0ff */
[----:B------:R4:W5:Y:S02]  /*0fb0*/  LDG.E.U8 R63, desc[UR24][R4.64] ;  /* 0x00000018043f7981 */ /* 0x000964000c1e1100 */
[----:B------:R-:W-:Y:S01]  /*0fc0*/  IMAD R37, R3, 0x4, R19 ;  /* 0x0000000403257824 */ /* 0x000fe200078e0213 */
[----:B------:R-:W-:Y:S01]  /*0fd0*/  LEA.HI.X.SX32 R35, R35, R0, 0x1, P0 ;  /* 0x0000000023237211 */ /* 0x000fe200000f0eff */
[----:B------:R1:W5:Y:S01]  /*0fe0*/  LDG.E.U8 R50, desc[UR24][R26.64] ;  /* 0x000000181a327981 */ /* 0x000362000c1e1100 */
[-C--:B0-----:R-:W-:Y:S01]  /*0ff0*/  IADD3 R28, P0, PT, R19, R2.reuse, RZ ;  /* 0x00000002131c7210 */ /* 0x081fe20007f1e0ff */
[----:B------:R-:W-:Y:S01]  /*1000*/  IMAD R39, R3, 0x4, R37 ;  /* 0x0000000403277824 */ /* 0x000fe200078e0225 */
[----:B---3--:R-:W-:Y:S01]  /*1010*/  IADD3 R30, P1, PT, R37, R2, RZ ;  /* 0x00000002251e7210 */ /* 0x008fe20007f3e0ff */
[----:B------:R-:W5:Y:S01]  /*1020*/  LDG.E.U8 R65, desc[UR24][R34.64] ;  /* 0x0000001822417981 */ /* 0x000f62000c1e1100 */
[----:B------:R-:W-:Y:S01]  /*1030*/  LEA.HI.X.SX32 R29, R19, R0, 0x1, P0 ;  /* 0x00000000131d7211 */ /* 0x000fe200000f0eff */
[----:B----4-:R-:W-:Y:S01]  /*1040*/  IMAD R5, R3, 0x8, R39 ;  /* 0x0000000803057824 */ /* 0x010fe200078e0227 */
[----:B------:R-:W-:-:S03]  /*1050*/  IADD3 R32, P0, PT, R39, R2, RZ ;  /* 0x0000000227207210 */ /* 0x000fc60007f1e0ff */
[----:B------:R-:W-:Y:S01]  /*1060*/  IMAD R19, R3, 0x4, R5 ;  /* 0x0000000403137824 */ /* 0x000fe200078e0205 */
[----:B------:R-:W-:Y:S01]  /*1070*/  LEA.HI.X.SX32 R33, R39, R0, 0x1, P0 ;  /* 0x0000000027217211 */ /* 0x000fe200000f0eff */
[----:B------:R0:W5:Y:S01]  /*1080*/  LDG.E.U8 R67, desc[UR24][R28.64] ;  /* 0x000000181c437981 */ /* 0x000162000c1e1100 */
[----:B------:R-:W-:Y:S02]  /*1090*/  IADD3 R4, P0, PT, R5, R2, RZ ;  /* 0x0000000205047210 */ /* 0x000fe40007f1e0ff */
[-C--:B------:R-:W-:Y:S01]  /*10a0*/  LEA.HI.X.SX32 R31, R37, R0.reuse, 0x1, P1 ;  /* 0x00000000251f7211 */ /* 0x080fe200008f0eff */
[----:B------:R-:W-:Y:S01]  /*10b0*/  IMAD R37, R3, 0x4, R19 ;  /* 0x0000000403257824 */ /* 0x000fe200078e0213 */
[----:B------:R-:W-:Y:S01]  /*10c0*/  LEA.HI.X.SX32 R5, R5, R0, 0x1, P0 ;  /* 0x0000000005057211 */ /* 0x000fe200000f0eff */
[----:B------:R3:W5:Y:S01]  /*10d0*/  LDG.E.U8 R69, desc[UR24][R32.64] ;  /* 0x0000001820457981 */ /* 0x000762000c1e1100 */
[----:B-1----:R-:W-:Y:S01]  /*10e0*/  IADD3 R26, P0, PT, R19, R2, RZ ;  /* 0x00000002131a7210 */ /* 0x002fe20007f1e0ff */
[----:B------:R-:W-:-:S02]  /*10f0*/  IMAD R39, R3, 0x8, R37 ;  /* 0x0000000803277824 */ /* 0x000fc400078e0225 */
[----:B------:R1:W5:Y:S01]  /*1100*/  LDG.E.U8 R54, desc[UR24][R30.64] ;  /* 0x000000181e367981 */ /* 0x000362000c1e1100 */
[----:B------:R-:W-:Y:S01]  /*1110*/  LEA.HI.X.SX32 R27, R19, R0, 0x1, P0 ;  /* 0x00000000131b7211 */ /* 0x000fe200000f0eff */
[----:B------:R-:W-:Y:S01]  /*1120*/  IMAD R19, R3, 0x4, R39 ;  /* 0x0000000403137824 */ /* 0x000fe200078e0227 */
[----:B0-----:R-:W-:Y:S01]  /*1130*/  IADD3 R28, P0, PT, R39, R2, RZ ;  /* 0x00000002271c7210 */ /* 0x001fe20007f1e0ff */
[----:B------:R0:W5:Y:S02]  /*1140*/  LDG.E.U8 R71, desc[UR24][R4.64] ;  /* 0x0000001804477981 */ /* 0x000164000c1e1100 */
[----:B---3--:R-:W-:Y:S01]  /*1150*/  IMAD R33, R3, 0x4, R19 ;  /* 0x0000000403217824 */ /* 0x008fe200078e0213 */
[----:B------:R-:W-:Y:S01]  /*1160*/  LEA.HI.X.SX32 R29, R39, R0, 0x1, P0 ;  /* 0x00000000271d7211 */ /* 0x000fe200000f0eff */
[----:B------:R3:W5:Y:S01]  /*1170*/  LDG.E.U8 R56, desc[UR24][R26.64] ;  /* 0x000000181a387981 */ /* 0x000762000c1e1100 */
[-C--:B-1----:R-:W-:Y:S02]  /*1180*/  IADD3 R30, P0, PT, R19, R2.reuse, RZ ;  /* 0x00000002131e7210 */ /* 0x082fe40007f1e0ff */
[----:B------:R-:W-:Y:S01]  /*1190*/  IADD3 R34, P1, PT, R37, R2, RZ ;  /* 0x0000000225227210 */ /* 0x000fe20007f3e0ff */
[----:B------:R-:W5:Y:S01]  /*11a0*/  LDG.E.U8 R75, desc[UR24][R28.64] ;  /* 0x000000181c4b7981 */ /* 0x000f62000c1e1100 */
[----:B0-----:R-:W-:Y:S01]  /*11b0*/  IMAD R5, R3, 0x8, R33 ;  /* 0x0000000803057824 */ /* 0x001fe200078e0221 */
[----:B------:R-:W-:-:S02]  /*11c0*/  LEA.HI.X.SX32 R31, R19, R0, 0x1, P0 ;  /* 0x00000000131f7211 */ /* 0x000fc400000f0eff */
[----:B------:R-:W-:Y:S01]  /*11d0*/  IADD3 R32, P0, PT, R33, R2, RZ ;  /* 0x0000000221207210 */ /* 0x000fe20007f1e0ff */
[----:B------:R-:W-:Y:S01]  /*11e0*/  IMAD R19, R3, 0x4, R5 ;  /* 0x0000000403137824 */ /* 0x000fe200078e0205 */
[-C--:B------:R-:W-:Y:S01]  /*11f0*/  LEA.HI.X.SX32 R35, R37, R0.reuse, 0x1, P1 ;  /* 0x0000000025237211 */ /* 0x080fe200008f0eff */
[----:B------:R-:W5:Y:S01]  /*1200*/  LDG.E.U8 R60, desc[UR24][R30.64] ;  /* 0x000000181e3c7981 */ /* 0x000f62000c1e1100 */
[----:B------:R-:W-:Y:S01]  /*1210*/  LEA.HI.X.SX32 R33, R33, R0, 0x1, P0 ;  /* 0x0000000021217211 */ /* 0x000fe200000f0eff */
[----:B------:R-:W-:Y:S01]  /*1220*/  IMAD R37, R3, 0x4, R19 ;  /* 0x0000000403257824 */ /* 0x000fe200078e0213 */
[-C--:B------:R-:W-:Y:S01]  /*1230*/  IADD3 R4, P0, PT, R5, R2.reuse, RZ ;  /* 0x0000000205047210 */ /* 0x080fe20007f1e0ff */
[----:B------:R0:W5:Y:S01]  /*1240*/  LDG.E.U8 R73, desc[UR24][R34.64] ;  /* 0x0000001822497981 */ /* 0x000162000c1e1100 */
[----:B---3--:R-:W-:Y:S02]  /*1250*/  IADD3 R26, P1, PT, R19, R2, RZ ;  /* 0x00000002131a7210 */ /* 0x008fe40007f3e0ff */
[-C--:B------:R-:W-:Y:S01]  /*1260*/  LEA.HI.X.SX32 R5, R5, R0.reuse, 0x1, P0 ;  /* 0x0000000005057211 */ /* 0x080fe200000f0eff */
[----:B------:R1:W5:Y:S01]  /*1270*/  LDG.E.U8 R77, desc[UR24][R32.64] ;  /* 0x00000018204d7981 */ /* 0x000362000c1e1100 */
[----:B------:R-:W-:Y:S01]  /*1280*/  LEA.HI.X.SX32 R27, R19, R0, 0x1, P1 ;  /* 0x00000000131b7211 */ /* 0x000fe200008f0eff */
[----:B------:R-:W-:-:S02]  /*1290*/  IMAD R19, R3, 0x8, R37 ;  /* 0x0000000803137824 */ /* 0x000fc400078e0225 */
[----:B------:R3:W5:Y:S01]  /*12a0*/  LDG.E.U8 R79, desc[UR24][R4.64] ;  /* 0x00000018044f7981 */ /* 0x000762000c1e1100 */
[----:B0-----:R-:W-:Y:S01]  /*12b0*/  IADD3 R34, P0, PT, R37, R2, RZ ;  /* 0x0000000225227210 */ /* 0x001fe20007f1e0ff */
[----:B------:R-:W-:Y:S02]  /*12c0*/  IMAD R31, R3, 0x4, R19 ;  /* 0x00000004031f7824 */ /* 0x000fe400078e0213 */
[----:B------:R-:W5:Y:S01]  /*12d0*/  LDG.E.U8 R64, desc[UR24][R26.64] ;  /* 0x000000181a407981 */ /* 0x000f62000c1e1100 */
[----:B------:R-:W-:Y:S02]  /*12e0*/  LEA.HI.X.SX32 R35, R37, R0, 0x1, P0 ;  /* 0x0000000025237211 */ /* 0x000fe400000f0eff */
[----:B------:R-:W-:-:S03]  /*12f0*/  IADD3 R28, P0, PT, R19, R2, RZ ;  /* 0x00000002131c7210 */ /* 0x000fc60007f1e0ff */
[----:B------:R0:W5:Y:S01]  /*1300*/  LDG.E.U8 R81, desc[UR24][R34.64] ;  /* 0x0000001822517981 */ /* 0x000162000c1e1100 */
[----:B------:R-:W-:Y:S01]  /*1310*/  LEA.HI.X.SX32 R29, R19, R0, 0x1, P0 ;  /* 0x00000000131d7211 */ /* 0x000fe200000f0eff */
[----:B------:R-:W-:Y:S01]  /*1320*/  IMAD R19, R3, 0x4, R31 ;  /* 0x0000000403137824 */ /* 0x000fe200078e021f */
[----:B------:R-:W-:-:S03]  /*1330*/  IADD3 R30, P0, PT, R31, R2, RZ ;  /* 0x000000021f1e7210 */ /* 0x000fc60007f1e0ff */
[----:B------:R-:W-:Y:S01]  /*1340*/  IMAD R37, R3, 0x8, R19 ;  /* 0x0000000803257824 */ /* 0x000fe200078e0213 */
[----:B-1----:R-:W-:Y:S01]  /*1350*/  IADD3 R32, P1, PT, R19, R2, RZ ;  /* 0x0000000213207210 */ /* 0x002fe20007f3e0ff */
[----:B------:R1:W5:Y:S01]  /*1360*/  LDG.E.U8 R83, desc[UR24][R28.64] ;  /* 0x000000181c537981 */ /* 0x000362000c1e1100 */
[-C--:B------:R-:W-:Y:S02]  /*1370*/  LEA.HI.X.SX32 R31, R31, R0.reuse, 0x1, P0 ;  /* 0x000000001f1f7211 */ /* 0x080fe400000f0eff */
[----:B------:R-:W-:Y:S01]  /*1380*/  LEA.HI.X.SX32 R33, R19, R0, 0x1, P1 ;  /* 0x0000000013217211 */ /* 0x000fe200008f0eff */
[----:B------:R-:W-:Y:S01]  /*1390*/  IMAD R19, R3, 0x4, R37 ;  /* 0x0000000403137824 */ /* 0x000fe200078e0225 */
[C---:B---3--:R-:W-:Y:S01]  /*13a0*/  IADD3 R4, P0, PT, R37.reuse, R2, RZ ;  /* 0x0000000225047210 */ /* 0x048fe20007f1e0ff */
[----:B------:R3:W5:Y:S03]  /*13b0*/  LDG.E.U8 R68, desc[UR24][R30.64] ;  /* 0x000000181e447981 */ /* 0x000766000c1e1100 */
[----:B------:R-:W-:Y:S01]  /*13c0*/  LEA.HI.X.SX32 R5, R37, R0, 0x1, P0 ;  /* 0x0000000025057211 */ /* 0x000fe200000f0eff */
[----:B0-----:R-:W-:Y:S01]  /*13d0*/  IMAD R35, R3, 0x4, R19 ;  /* 0x0000000403237824 */ /* 0x001fe200078e0213 */
        /* <DEDUP_REMOVED lines=9> */
[----:B-1----:R-:W-:Y:S01]  /*1470*/  IADD3 R28, P0, PT, R19, R2, RZ ;  /* 0x00000002131c7210 */ /* 0x002fe20007f1e0ff */
[----:B------:R-:W-:-:S03]  /*1480*/  IMAD R39, R3, 0x4, R37 ;  /* 0x0000000403277824 */ /* 0x000fc600078e0225 */
[----:B------:R-:W-:Y:S01]  /*1490*/  LEA.HI.X.SX32 R29, R19, R0, 0x1, P0 ;  /* 0x00000000131d7211 */ /* 0x000fe200000f0eff */
[----:B------:R-:W-:Y:S01]  /*14a0*/  IMAD R19, R3, 0x8, R39 ;  /* 0x0000000803137824 */ /* 0x000fe200078e0227 */
[----:B---3--:R-:W-:Y:S01]  /*14b0*/  IADD3 R30, P1, PT, R37, R2, RZ ;  /* 0x00000002251e7210 */ /* 0x008fe20007f3e0ff */
[----:B------:R-:W5:Y:S02]  /*14c0*/  LDG.E.U8 R35, desc[UR24][R34.64] ;  /* 0x0000001822237981 */ /* 0x000f64000c1e1100 */
[----:B0-----:R-:W-:Y:S01]  /*14d0*/  IMAD R5, R3, 0x4, R19 ;  /* 0x0000000403057824 */ /* 0x001fe200078e0213 */
[----:B------:R-:W-:Y:S01]  /*14e0*/  LEA.HI.X.SX32 R31, R37, R0, 0x1, P1 ;  /* 0x00000000251f7211 */ /* 0x000fe200008f0eff */
[----:B------:R-:W5:Y:S01]  /*14f0*/  LDG.E.U8 R29, desc[UR24][R28.64] ;  /* 0x000000181c1d7981 */ /* 0x000f62000c1e1100 */
[-C--:B------:R-:W-:Y:S02]  /*1500*/  IADD3 R32, P0, PT, R39, R2.reuse, RZ ;  /* 0x0000000227207210 */ /* 0x080fe40007f1e0ff */
[----:B------:R-:W-:Y:S01]  /*1510*/  IADD3 R36, P1, PT, R5, R2, RZ ;  /* 0x0000000205247210 */ /* 0x000fe20007f3e0ff */
[----:B------:R-:W-:Y:S01]  /*1520*/  IMAD R3, R3, 0x4, R5 ;  /* 0x0000000403037824 */ /* 0x000fe200078e0205 */
[-C--:B------:R-:W-:Y:S01]  /*1530*/  LEA.HI.X.SX32 R33, R39, R0.reuse, 0x1, P0 ;  /* 0x0000000027217211 */ /* 0x080fe200000f0eff */
[----:B------:R0:W5:Y:S01]  /*1540*/  LDG.E.U8 R30, desc[UR24][R30.64] ;  /* 0x000000181e1e7981 */ /* 0x000162000c1e1100 */
[----:B------:R-:W-:-:S02]  /*1550*/  LEA.HI.X.SX32 R37, R5, R0, 0x1, P1 ;  /* 0x0000000005257211 */ /* 0x000fc400008f0eff */
[----:B------:R-:W1:Y:S02]  /*1560*/  LDC.64 R4, c[0x0][0x3c0] ;  /* 0x0000f000ff047b82 */ /* 0x000e640000000a00 */
[----:B------:R-:W5:Y:S04]  /*1570*/  LDG.E.U8 R33, desc[UR24][R32.64] ;  /* 0x0000001820217981 */ /* 0x000f68000c1e1100 */
[----:B------:R-:W5:Y:S01]  /*1580*/  LDG.E.U8 R36, desc[UR24][R36.64] ;  /* 0x0000001824247981 */ /* 0x000f62000c1e1100 */
[----:B----4-:R-:W-:-:S04]  /*1590*/  IADD3 R26, P0, PT, R19, R2, RZ ;  /* 0x00000002131a7210 */ /* 0x010fc80007f1e0ff */
[----:B------:R-:W-:Y:S02]  /*15a0*/  LEA.HI.X.SX32 R27, R19, R0, 0x1, P0 ;  /* 0x00000000131b7211 */ /* 0x000fe400000f0eff */
[----:B------:R-:W-:-:S04]  /*15b0*/  IADD3 R2, P0, PT, R3, R2, RZ ;  /* 0x0000000203027210 */ /* 0x000fc80007f1e0ff */
[----:B------:R-:W-:Y:S01]  /*15c0*/  LEA.HI.X.SX32 R3, R3, R0, 0x1, P0 ;  /* 0x0000000003037211 */ /* 0x000fe200000f0eff */
[----:B------:R3:W5:Y:S01]  /*15d0*/  LDG.E.U8 R27, desc[UR24][R26.64] ;  /* 0x000000181a1b7981 */ /* 0x000762000c1e1100 */
[----:B------:R-:W-:Y:S02]  /*15e0*/  LOP3.LUT R0, R80, 0xff, RZ, 0xc0, !PT ;  /* 0x000000ff50007812 */ /* 0x000fe400078ec0ff */
[--C-:B0-----:R-:W-:Y:S01]  /*15f0*/  SHF.R.U32.HI R31, RZ, 0x5, R80.reuse ;  /* 0x00000005ff1f7819 */ /* 0x101fe20000011650 */
[----:B------:R0:W5:Y:S01]  /*1600*/  LDG.E.U8 R39, desc[UR24][R2.64] ;  /* 0x0000001802277981 */ /* 0x000162000c1e1100 */
[----:B------:R-:W-:Y:S01]  /*1610*/  SHF.R.S32.HI R28, RZ, 0x7, R80 ;  /* 0x00000007ff1c7819 */ /* 0x000fe20000011450 */
[----:B--2---:R-:W-:Y:S01]  /*1620*/  IMAD R0, R0, UR4, RZ ;  /* 0x0000000400007c24 */ /* 0x004fe2000f8e02ff */
[----:B------:R-:W-:Y:S01]  /*1630*/  R2UR UR58, R31 ;  /* 0x000000001f3a72ca */ /* 0x000fe200000e0000 */
[----:B-1----:R-:W-:Y:S01]  /*1640*/  IMAD R19, R4, UR7, RZ ;  /* 0x0000000704137c24 */ /* 0x002fe2000f8e02ff */
[----:B------:R-:W-:-:S02]  /*1650*/  R2UR UR10, R52 ;  /* 0x00000000340a72ca */ /* 0x000fc400000e0000 */
[----:B---3--:R-:W-:Y:S02]  /*1660*/  SGXT R26, R28, 0x1 ;  /* 0x000000011c1a781a */ /* 0x008fe40000000200 */
[--C-:B------:R-:W-:Y:S02]  /*1670*/  SHF.R.S32.HI R4, RZ, 0x1f, R19.reuse ;  /* 0x0000001fff047819 */ /* 0x100fe40000011413 */
[----:B0-----:R-:W-:Y:S02]  /*1680*/  IADD3 R2, P0, P1, R0, R88, R19 ;  /* 0x0000005800027210 */ /* 0x001fe4000791e013 */
[----:B------:R-:W-:Y:S02]  /*1690*/  SHF.R.S32.HI R3, RZ, 0x1f, R0 ;  /* 0x0000001fff037819 */ /* 0x000fe40000011400 */
[----:B------:R-:W-:Y:S02]  /*16a0*/  LOP3.LUT R0, R26, 0x90, RZ, 0xc0, !PT ;  /* 0x000000901a007812 */ /* 0x000fe400078ec0ff */
[----:B------:R-:W-:-:S02]  /*16b0*/  IADD3.X R3, PT, PT, R3, R89, R4, P0, P1 ;  /* 0x0000005903037210 */ /* 0x000fc400007e2404 */
[----:B------:R-:W-:Y:S01]  /*16c0*/  LOP3.LUT R0, R0, 0x7f, R80, 0x78, !PT ;  /* 0x0000007f00007812 */ /* 0x000fe200078e7850 */
[----:B------:R-:W-:Y:S06]  /*16d0*/  BRA.U UP1, `(.L_x_5) ;  /* 0x0000000101187547 */ /* 0x000fec000b800000 */
[----:B------:R-:W-:Y:S01]  /*16e0*/  ELECT P0, URZ, PT ;  /* 0x0000000000ff782f */ /* 0x000fe20003800000 */
[----:B------:R-:W-:Y:S01]  /*16f0*/  IMAD.MOV.U32 R4, RZ, RZ, 0x1 ;  /* 0x00000001ff047424 */ /* 0x000fe200078e00ff */
[----:B------:R-:W-:Y:S01]  /*1700*/  UMOV UR4, 0x40 ;  /* 0x0000004000047882 */ /* 0x000fe20000000000 */
[----:B------:R-:W-:Y:S01]  /*1710*/  UVIRTCOUNT.DEALLOC.SMPOOL 0x80 ;  /* 0x000000800000784c */ /* 0x000fe20000000000 */
[----:B------:R-:W-:-:S09]  /*1720*/  ULEA UR4, UR6, UR4, 0x18 ;  /* 0x0000000406047291 */ /* 0x000fd2000f8ec0ff */
[----:B------:R0:W-:Y:S03]  /*1730*/  @P0 STS.U8 [UR4], R4 ;  /* 0x00000004ff000988 */ /* 0x0001e60008000004 */
.L_x_5:
[----:B------:R-:W-:Y:S01]  /*1740*/  LOP3.LUT R19, R0, 0x20, RZ, 0x3c, !PT ;  /* 0x0000002000137812 */ /* 0x000fe200078e3cff */
[----:B-----5:R-:W-:Y:S01]  /*1750*/  STS.U8 [R0+UR9], R7 ;  /* 0x0000000700007988 */ /* 0x020fe20008000009 */
[----:B------:R-:W-:Y:S01]  /*1760*/  USHF.L.U32 UR4, UR58, 0x15, URZ ;  /* 0x000000153a047899 */ /* 0x000fe200080006ff */
[----:B------:R-:W-:Y:S01]  /*1770*/  LOP3.LUT P4, RZ, R80, 0xff, RZ, 0xc0, !PT ;  /* 0x000000ff50ff7812 */ /* 0x000fe2000788c0ff */
[----:B------:R-:W-:Y:S01]  /*1780*/  ULOP3.LUT UR15, UR58, 0x4, URZ, 0xc0, !UPT ;  /* 0x000000043a0f7892 */ /* 0x000fe2000f8ec0ff */
[----:B------:R1:W-:Y:S01]  /*1790*/  STS.U8 [R0+UR9+0x200], R9 ;  /* 0x0002000900007988 */ /* 0x0003e20008000009 */
[----:B------:R-:W-:Y:S01]  /*17a0*/  ULOP3.LUT UR6, UR4, 0x600000, URZ, 0xc0, !UPT ;  /* 0x0060000004067892 */ /* 0x000fe2000f8ec0ff */
[----:B------:R-:W-:Y:S02]  /*17b0*/  UMOV UR5, 0x1 ;  /* 0x0000000100057882 */ /* 0x000fe40000000000 */
[----:B------:R-:W-:Y:S01]  /*17c0*/  STS.U8 [R0+UR9+0x400], R11 ;  /* 0x0004000b00007988 */ /* 0x000fe20008000009 */
[----:B------:R-:W-:-:S02]  /*17d0*/  UIADD3 UR11, UPT, UPT, UR10, UR6, URZ ;  /* 0x000000060a0b7290 */ /* 0x000fc4000fffe0ff */
[----:B------:R-:W-:Y:S02]  /*17e0*/  UIADD3 UR12, UPT, UPT, UR9, 0x11000, URZ ;  /* 0x00011000090c7890 */ /* 0x000fe4000fffe0ff */
[----:B------:R-:W-:Y:S01]  /*17f0*/  STS.U8 [R0+UR9+0x600], R41 ;  /* 0x0006002900007988 */ /* 0x000fe20008000009 */
[----:B------:R-:W-:Y:S02]  /*1800*/  ULEA UR11, UR15, UR11, 0x5 ;  /* 0x0000000b0f0b7291 */ /* 0x000fe4000f8e28ff */
[----:B------:R-:W-:Y:S01]  /*1810*/  UIADD3 UR7, UPT, UPT, UR8, 0x40, URZ ;  /* 0x0000004008077890 */ /* 0x000fe2000fffe0ff */
[----:B------:R-:W-:Y:S01]  /*1820*/  STS.U8 [R0+UR9+0x800], R43 ;  /* 0x0008002b00007988 */ /* 0x000fe20008000009 */
[----:B------:R-:W-:Y:S01]  /*1830*/  VOTEU.ALL UP2, P4 ;  /* 0x0000000000ff7886 */ /* 0x000fe20002040000 */
[----:B------:R-:W-:Y:S02]  /*1840*/  VOTEU.ALL UP0, P4 ;  /* 0x0000000000ff7886 */ /* 0x000fe40002000000 */
[----:B------:R-:W-:Y:S01]  /*1850*/  STS.U8 [R0+UR9+0xa00], R45 ;  /* 0x000a002d00007988 */ /* 0x000fe20008000009 */
[----:B-1----:R-:W-:Y:S01]  /*1860*/  IMAD.U32 R9, RZ, RZ, UR7 ;  /* 0x00000007ff097e24 */ /* 0x002fe2000f8e00ff */
[----:B------:R-:W-:-:S04]  /*1870*/  @!UP2 UIADD3 UR16, UPT, UPT, -UR5, 0x100000, URZ ;  /* 0x001000000510a890 */ /* 0x000fc8000fffe1ff */
[----:B------:R-:W-:Y:S02]  /*1880*/  @!UP2 USHF.L.U32 UR17, UR16, 0xb, URZ ;  /* 0x0000000b1011a899 */ /* 0x000fe400080006ff */
[----:B------:R-:W-:Y:S01]  /*1890*/  @!UP2 USHF.L.U32 UR16, UR16, 0x1, URZ ;  /* 0x000000011010a899 */ /* 0x000fe200080006ff */
[----:B------:R-:W-:Y:S01]  /*18a0*/  STS.U8 [R0+UR9+0xc00], R47 ;  /* 0x000c002f00007988 */ /* 0x000fe20008000009 */
[----:B------:R-:W-:-:S03]  /*18b0*/  ISETP.LT.AND P1, PT, RZ, UR7, PT ;  /* 0x00000007ff007c0c */ /* 0x000fc6000bf21270 */
[----:B------:R-:W-:Y:S04]  /*18c0*/  STS.U8 [R0+UR9+0xe00], R49 ;  /* 0x000e003100007988 */ /* 0x000fe80008000009 */
        /* <DEDUP_REMOVED lines=23> */
[----:B------:R-:W-:Y:S01]  /*1a40*/  STS.U8 [R0+UR9+0x3e00], R39 ;  /* 0x003e002700007988 */ /* 0x000fe20008000009 */
[----:B------:R-:W-:Y:S01]  /*1a50*/  IMAD R31, R5, 0x38, RZ ;  /* 0x00000038051f7824 */ /* 0x000fe200078e02ff */
[----:B0-----:R-:W-:-:S02]  /*1a60*/  PRMT R4, RZ, 0x7610, R4 ;  /* 0x00007610ff047816 */ /* 0x001fc40000000004 */
[----:B------:R-:W-:Y:S01]  /*1a70*/  STS.U8 [R19+UR9+0x100], R6 ;  /* 0x0001000613007988 */ /* 0x000fe20008000009 */
[----:B------:R-:W-:Y:S02]  /*1a80*/  PRMT R26, RZ, 0x7610, R26 ;  /* 0x00007610ff1a7816 */ /* 0x000fe4000000001a */
[----:B------:R-:W-:Y:S01]  /*1a90*/  PRMT R28, RZ, 0x7610, R28 ;  /* 0x00007610ff1c7816 */ /* 0x000fe2000000001c */
[----:B------:R-:W-:Y:S01]  /*1aa0*/  STS.U8 [R19+UR9+0x500], R40 ;  /* 0x0005002813007988 */ /* 0x000fe20008000009 */
[----:B------:R-:W-:Y:S01]  /*1ab0*/  PRMT R32, RZ, 0x7610, R32 ;  /* 0x00007610ff207816 */ /* 0x000fe20000000020 */
[C---:B------:R-:W-:Y:S01]  /*1ac0*/  IMAD R37, R5.reuse, 0x13, RZ ;  /* 0x0000001305257824 */ /* 0x040fe200078e02ff */
[----:B------:R-:W-:Y:S01]  /*1ad0*/  PRMT R34, RZ, 0x7610, R34 ;  /* 0x00007610ff227816 */ /* 0x000fe20000000022 */
[----:B------:R-:W-:Y:S01]  /*1ae0*/  STS.U8 [R19+UR9+0x900], R38 ;  /* 0x0009002613007988 */ /* 0x000fe20008000009 */
[----:B------:R-:W-:Y:S02]  /*1af0*/  PRMT R52, RZ, 0x7610, R52 ;  /* 0x00007610ff347816 */ /* 0x000fe40000000034 */
[----:B------:R-:W-:Y:S01]  /*1b00*/  PRMT R7, RZ, 0x7610, R7 ;  /* 0x00007610ff077816 */ /* 0x000fe20000000007 */
        /* <DEDUP_REMOVED lines=16> */
[----:B------:R0:W-:Y:S04]  /*1c10*/  STS.U8 [R19+UR9+0xf00], R13 ;  /* 0x000f000d13007988 */ /* 0x0001e80008000009 */
[----:B------:R-:W-:Y:S04]  /*1c20*/  STS.U8 [R19+UR9+0x1300], R14 ;  /* 0x0013000e13007988 */ /* 0x000fe80008000009 */
[----:B------:R-:W-:Y:S01]  /*1c30*/  STS.U8 [R19+UR9+0x1700], R15 ;  /* 0x0017000f13007988 */ /* 0x000fe20008000009 */
[----:B0-----:R-:W-:-:S03]  /*1c40*/  IMAD.SHL.U32 R13, R5, 0x10, RZ ;  /* 0x00000010050d7824 */ /* 0x001fc600078e00ff */
[----:B------:R-:W-:Y:S02]  /*1c50*/  STS.U8 [R19+UR9+0x1b00], R16 ;  /* 0x001b001013007988 */ /* 0x000fe40008000009 */
[----:B------:R-:W-:Y:S02]  /*1c60*/  IADD3 R68, P2, PT, R13, R2, RZ ;  /* 0x000000020d447210 */ /* 0x000fe40007f5e0ff */
        /* <DEDUP_REMOVED lines=9> */
[----:B------:R-:W-:Y:S01]  /*1d00*/  STTM.16dp32bit_t0_t15.x64 tmem[UR11], RZ ;  /* 0x000000ff000079ed */ /* 0x000fe20008b0000b */
[----:B------:R-:W-:Y:S01]  /*1d10*/  STTM.16dp32bit_t16_t31.x64 tmem[UR11+0x40], RZ ;  /* 0x000040ff000079ed */ /* 0x000fe20008b2000b */
[----:B------:R-:W0:Y:S02]  /*1d20*/  FENCE.VIEW.ASYNC.T ;  /* 0x00000000000073c6 */ /* 0x000e240000000200 */
[----:B0-----:R-:W-:Y:S06]  /*1d30*/  BAR.SYNC.DEFER_BLOCKING 0x0 ;  /* 0x0000000000007b1d */ /* 0x001fec0000010000 */
[----:B------:R0:W-:Y:S02]  /*1d40*/  STL [R1+0x158], R9 ;  /* 0x0001580901007387 */ /* 0x0001e40000100800 */
[----:B0-----:R-:W-:-:S05]  /*1d50*/  IMAD.SHL.U32 R9, R5, 0x8, RZ ;  /* 0x0000000805097824 */ /* 0x001fca00078e00ff */
[C---:B------:R-:W-:Y:S01]  /*1d60*/  IADD3 R40, P0, PT, R9.reuse, R2, RZ ;  /* 0x0000000209287210 */ /* 0x040fe20007f1e0ff */
[----:B------:R-:W0:Y:S02]  /*1d70*/  FENCE.VIEW.ASYNC.S ;  /* 0x00000000000073c6 */ /* 0x000e240000000000 */
[----:B0-----:R0:W1:Y:S02]  /*1d80*/  @!UP0 SYNCS.EXCH.64 URZ, [UR12], UR16 ;  /* 0x000000100cff85b2 */ /* 0x0010640008000100 */
[----:B-1----:R-:W-:Y:S01]  /*1d90*/  BAR.SYNC.DEFER_BLOCKING 0x0 ;  /* 0x0000000000007b1d */ /* 0x002fe20000010000 */
[-C--:B------:R-:W-:Y:S02]  /*1da0*/  LEA.HI.X.SX32 R41, R9, R3.reuse, 0x1, P0 ;  /* 0x0000000309297211 */ /* 0x080fe400000f0eff */
[----:B------:R-:W-:Y:S01]  /*1db0*/  PRMT R9, RZ, 0x7610, R9 ;  /* 0x00007610ff097816 */ /* 0x000fe20000000009 */
[----:B------:R-:W-:Y:S01]  /*1dc0*/  IMAD R15, R5, 0x18, RZ ;  /* 0x00000018050f7824 */ /* 0x000fe200078e02ff */
[----:B------:R-:W-:Y:S01]  /*1dd0*/  PRMT R11, RZ, 0x7610, R11 ;  /* 0x00007610ff0b7816 */ /* 0x000fe2000000000b */
[----:B------:R1:W-:Y:S01]  /*1de0*/  STL.64 [R1+0x110], R40 ;  /* 0x0001102801007387 */ /* 0x0003e20000100a00 */
[----:B------:R-:W-:Y:S01]  /*1df0*/  LEA.HI.X.SX32 R69, R13, R3, 0x1, P2 ;  /* 0x000000030d457211 */ /* 0x000fe200010f0eff */
[C---:B------:R-:W-:Y:S01]  /*1e00*/  IMAD.SHL.U32 R17, R5.reuse, 0x20, RZ ;  /* 0x0000002005117824 */ /* 0x040fe200078e00ff */
[----:B------:R-:W-:Y:S01]  /*1e10*/  PRMT R13, RZ, 0x7610, R13 ;  /* 0x00007610ff0d7816 */ /* 0x000fe2000000000d */
[----:B------:R-:W-:-:S02]  /*1e20*/  IMAD R19, R5, 0x28, RZ ;  /* 0x0000002805137824 */ /* 0x000fc400078e02ff */
[----:B------:R2:W-:Y:S01]  /*1e30*/  STL.64 [R1+0xc8], R68 ;  /* 0x0000c84401007387 */ /* 0x0005e20000100a00 */
[----:B------:R-:W-:-:S03]  /*1e40*/  IMAD R27, R5, 0x30, RZ ;  /* 0x00000030051b7824 */ /* 0x000fc600078e02ff */
[----:B------:R1:W3:Y:S04]  /*1e50*/  @P1 LDG.E.U8 R9, desc[UR24][R40.64] ;  /* 0x0000001828091981 */ /* 0x0002e8000c1e1100 */
[----:B------:R2:W4:Y:S01]  /*1e60*/  @P1 LDG.E.U8 R11, desc[UR24][R68.64] ;  /* 0x00000018440b1981 */ /* 0x000522000c1e1100 */
[C---:B------:R-:W-:Y:S01]  /*1e70*/  IMAD R29, R5.reuse, 0x9, RZ ;  /* 0x00000009051d7824 */ /* 0x040fe200078e02ff */
[----:B------:R-:W-:Y:S02]  /*1e80*/  PRMT R6, RZ, 0x7610, R6 ;  /* 0x00007610ff067816 */ /* 0x000fe40000000006 */
[----:B------:R-:W-:Y:S01]  /*1e90*/  PRMT R10, RZ, 0x7610, R10 ;  /* 0x00007610ff0a7816 */ /* 0x000fe2000000000a */
[----:B------:R-:W-:Y:S01]  /*1ea0*/  IMAD R33, R5, 0x39, RZ ;  /* 0x0000003905217824 */ /* 0x000fe200078e02ff */
[-C--:B-1----:R-:W-:Y:S01]  /*1eb0*/  IADD3 R40, P0, PT, R15, R2.reuse, RZ ;  /* 0x000000020f287210 */ /* 0x082fe20007f1e0ff */
[C---:B------:R-:W-:Y:S01]  /*1ec0*/  IMAD R35, R5.reuse, 0x32, RZ ;  /* 0x0000003205237824 */ /* 0x040fe200078e02ff */
[----:B------:R-:W-:Y:S01]  /*1ed0*/  PRMT R8, RZ, 0x7610, R8 ;  /* 0x00007610ff087816 */ /* 0x000fe20000000008 */
[----:B------:R-:W-:Y:S01]  /*1ee0*/  IMAD R39, R5, 0x1b, RZ ;  /* 0x0000001b05277824 */ /* 0x000fe200078e02ff */
[-C--:B------:R-:W-:Y:S01]  /*1ef0*/  LEA.HI.X.SX32 R41, R15, R3.reuse, 0x1, P0 ;  /* 0x000000030f297211 */ /* 0x080fe200000f0eff */
[----:B------:R-:W-:Y:S01]  /*1f00*/  IMAD R43, R5, 0x3b, RZ ;  /* 0x0000003b052b7824 */ /* 0x000fe200078e02ff */
[----:B--2---:R-:W-:Y:S01]  /*1f10*/  IADD3 R68, P2, PT, R17, R2, RZ ;  /* 0x0000000211447210 */ /* 0x004fe20007f5e0ff */
[----:B------:R-:W-:Y:S01]  /*1f20*/  IMAD R45, R5, 0x3c, RZ ;  /* 0x0000003c052d7824 */ /* 0x000fe200078e02ff */
[----:B------:R-:W-:Y:S01]  /*1f30*/  PRMT R12, RZ, 0x7610, R12 ;  /* 0x00007610ff0c7816 */ /* 0x000fe2000000000c */
[----:B------:R1:W-:Y:S01]  /*1f40*/  STL.64 [R1+0x88], R40 ;  /* 0x0000882801007387 */ /* 0x0003e20000100a00 */
[----:B------:R-:W-:-:S03]  /*1f50*/  LEA.HI.X.SX32 R69, R17, R3, 0x1, P2 ;  /* 0x0000000311457211 */ /* 0x000fc600010f0eff */
[----:B------:R1:W2:Y:S01]  /*1f60*/  @P1 LDG.E.U8 R13, desc[UR24][R40.64] ;  /* 0x00000018280d1981 */ /* 0x0002a2000c1e1100 */
[-C--:B------:R-:W-:Y:S02]  /*1f70*/  IADD3 R234, P2, PT, R27, R2.reuse, RZ ;  /* 0x000000021bea7210 */ /* 0x080fe40007f5e0ff */
[----:B------:R-:W-:Y:S01]  /*1f80*/  PRMT R18, RZ, 0x7610, R18 ;  /* 0x00007610ff127816 */ /* 0x000fe20000000012 */
[----:B------:R-:W2:Y:S01]  /*1f90*/  @P1 LDG.E.U8 R7, desc[UR24][R2.64] ;  /* 0x0000001802071981 */ /* 0x000ea2000c1e1100 */
[----:B-1----:R-:W-:Y:S02]  /*1fa0*/  IADD3 R40, P0, PT, R19, R2, RZ ;  /* 0x0000000213287210 */ /* 0x002fe40007f1e0ff */
[-C--:B------:R-:W-:Y:S02]  /*1fb0*/  LEA.HI.X.SX32 R235, R27, R3.reuse, 0x1, P2 ;  /* 0x000000031beb7211 */ /* 0x080fe400010f0eff */
[----:B------:R-:W-:Y:S02]  /*1fc0*/  LEA.HI.X.SX32 R41, R19, R3, 0x1, P0 ;  /* 0x0000000313297211 */ /* 0x000fe400000f0eff */
[----:B------:R-:W-:-:S02]  /*1fd0*/  PRMT R19, RZ, 0x7610, R19 ;  /* 0x00007610ff137816 */ /* 0x000fc40000000013 */
[C---:B------:R-:W-:Y:S01]  /*1fe0*/  IADD3 R218, P2, PT, R31.reuse, R2, RZ ;  /* 0x000000021fda7210 */ /* 0x040fe20007f5e0ff */
[----:B------:R-:W-:Y:S01]  /*1ff0*/  STL.64 [R1+0x48], R68 ;  /* 0x0000484401007387 */ /* 0x000fe20000100a00 */
[----:B------:R-:W-:Y:S02]  /*2000*/  PRMT R15, RZ, 0x7610, R15 ;  /* 0x00007610ff0f7816 */ /* 0x000fe4000000000f */
[----:B------:R-:W-:Y:S01]  /*2010*/  LEA.HI.X.SX32 R219, R31, R3, 0x1, P2 ;  /* 0x000000031fdb7211 */ /* 0x000fe200010f0eff */
[----:B------:R1:W-:Y:S01]  /*2020*/  STL.64 [R1+0x8], R40 ;  /* 0x0000082801007387 */ /* 0x0003e20000100a00 */
[----:B------:R-:W-:-:S03]  /*2030*/  IMAD R31, R5, 0x11, RZ ;  /* 0x00000011051f7824 */ /* 0x000fc600078e02ff */
[----:B------:R1:W2:Y:S04]  /*2040*/  @P1 LDG.E.U8 R19, desc[UR24][R40.64] ;  /* 0x0000001828131981 */ /* 0x0002a8000c1e1100 */
[----:B------:R0:W2:Y:S01]  /*2050*/  @P1 LDG.E.U8 R15, desc[UR24][R68.64] ;  /* 0x00000018440f1981 */ /* 0x0000a2000c1e1100 */
[----:B-1----:R-:W-:-:S04]  /*2060*/  IADD3 R40, P0, PT, R29, R2, RZ ;  /* 0x000000021d287210 */ /* 0x002fc80007f1e0ff */
[-C--:B------:R-:W-:Y:S02]  /*2070*/  LEA.HI.X.SX32 R41, R29, R3.reuse, 0x1, P0 ;  /* 0x000000031d297211 */ /* 0x080fe400000f0eff */
[-C--:B0-----:R-:W-:Y:S01]  /*2080*/  IADD3 R68, P0, PT, R31, R2.reuse, RZ ;  /* 0x000000021f447210 */ /* 0x081fe20007f1e0ff */
[----:B------:R-:W-:Y:S02]  /*2090*/  IMAD R29, R5, 0x19, RZ ;  /* 0x00000019051d7824 */ /* 0x000fe400078e02ff */
[----:B------:R0:W2:Y:S01]  /*20a0*/  @P1 LDG.E.U8 R4, desc[UR24][R40.64] ;  /* 0x0000001828041981 */ /* 0x0000a2000c1e1100 */
[----:B------:R-:W-:Y:S01]  /*20b0*/  LEA.HI.X.SX32 R69, R31, R3, 0x1, P0 ;  /* 0x000000031f457211 */ /* 0x000fe200000f0eff */
[----:B------:R-:W-:Y:S02]  /*20c0*/  IMAD R31, R5, 0x21, RZ ;  /* 0x00000021051f7824 */ /* 0x000fe400078e02ff */
[----:B------:R0:W-:Y:S04]  /*20d0*/  STL.64 [R1+0x108], R40 ;  /* 0x0001082801007387 */ /* 0x0001e80000100a00 */
[----:B------:R1:W-:Y:S04]  /*20e0*/  STL.64 [R1+0xc0], R68 ;  /* 0x0000c04401007387 */ /* 0x0003e80000100a00 */
[----:B------:R1:W2:Y:S01]  /*20f0*/  @P1 LDG.E.U8 R6, desc[UR24][R68.64] ;  /* 0x0000001844061981 */ /* 0x0002a2000c1e1100 */
[----:B0-----:R-:W-:-:S02]  /*2100*/  IADD3 R40, P2, PT, R29, R2, RZ ;  /* 0x000000021d287210 */ /* 0x001fc40007f5e0ff */
[-C--:B-1----:R-:W-:Y:S02]  /*2110*/  IADD3 R68, P0, PT, R31, R2.reuse, RZ ;  /* 0x000000021f447210 */ /* 0x082fe40007f1e0ff */
[-C--:B------:R-:W-:Y:S01]  /*2120*/  LEA.HI.X.SX32 R41, R29, R3.reuse, 0x1, P2 ;  /* 0x000000031d297211 */ /* 0x080fe200010f0eff */
[----:B------:R-:W-:Y:S01]  /*2130*/  IMAD R29, R5, 0x29, RZ ;  /* 0x00000029051d7824 */ /* 0x000fe200078e02ff */
[----:B------:R-:W-:Y:S01]  /*2140*/  LEA.HI.X.SX32 R69, R31, R3, 0x1, P0 ;  /* 0x000000031f457211 */ /* 0x000fe200000f0eff */
[----:B------:R-:W-:Y:S02]  /*2150*/  IMAD R31, R5, 0x31, RZ ;  /* 0x00000031051f7824 */ /* 0x000fe400078e02ff */
[----:B------:R0:W-:Y:S04]  /*2160*/  STL.64 [R1+0x80], R40 ;  /* 0x0000802801007387 */ /* 0x0001e80000100a00 */
[----:B------:R0:W2:Y:S01]  /*2170*/  @P1 LDG.E.U8 R10, desc[UR24][R40.64] ;  /* 0x00000018280a1981 */ /* 0x0000a2000c1e1100 */
[----:B------:R-:W-:-:S03]  /*2180*/  IADD3 R232, P0, PT, R31, R2, RZ ;  /* 0x000000021fe87210 */ /* 0x000fc60007f1e0ff */
[----:B------:R1:W2:Y:S01]  /*2190*/  @P1 LDG.E.U8 R8, desc[UR24][R68.64] ;  /* 0x0000001844081981 */ /* 0x0002a2000c1e1100 */
[----:B------:R-:W-:Y:S02]  /*21a0*/  LEA.HI.X.SX32 R233, R31, R3, 0x1, P0 ;  /* 0x000000031fe97211 */ /* 0x000fe400000f0eff */
[----:B0-----:R-:W-:Y:S01]  /*21b0*/  IADD3 R40, P2, PT, R29, R2, RZ ;  /* 0x000000021d287210 */ /* 0x001fe20007f5e0ff */
[----:B------:R-:W-:-:S03]  /*21c0*/  IMAD R31, R5, 0x12, RZ ;  /* 0x00000012051f7824 */ /* 0x000fc600078e02ff */
[-C--:B------:R-:W-:Y:S01]  /*21d0*/  LEA.HI.X.SX32 R41, R29, R3.reuse, 0x1, P2 ;  /* 0x000000031d297211 */ /* 0x080fe200010f0eff */
[----:B------:R-:W-:Y:S01]  /*21e0*/  IMAD R29, R5, 0xa, RZ ;  /* 0x0000000a051d7824 */ /* 0x000fe200078e02ff */
[CC--:B------:R-:W-:Y:S01]  /*21f0*/  IADD3 R216, P2, PT, R33.reuse, R2.reuse, RZ ;  /* 0x0000000221d87210 */ /* 0x0c0fe20007f5e0ff */
[----:B------:R1:W-:Y:S03]  /*2200*/  STL.64 [R1+0x40], R68 ;  /* 0x0000404401007387 */ /* 0x0003e60000100a00 */
[----:B------:R-:W-:Y:S01]  /*2210*/  LEA.HI.X.SX32 R217, R33, R3, 0x1, P2 ;  /* 0x0000000321d97211 */ /* 0x000fe200010f0eff */
[----:B------:R0:W-:Y:S04]  /*2220*/  STL.64 [R1], R40 ;  /* 0x0000002801007387 */ /* 0x0001e80000100a00 */
[----:B------:R0:W2:Y:S01]  /*2230*/  @P1 LDG.E.U8 R12, desc[UR24][R40.64] ;  /* 0x00000018280c1981 */ /* 0x0000a2000c1e1100 */
[----:B-1----:R-:W-:-:S02]  /*2240*/  IADD3 R68, P0, PT, R29, R2, RZ ;  /* 0x000000021d447210 */ /* 0x002fc40007f1e0ff */
[----:B0-----:R-:W-:Y:S02]  /*2250*/  IADD3 R40, P2, PT, R31, R2, RZ ;  /* 0x000000021f287210 */ /* 0x001fe40007f5e0ff */
[-C--:B------:R-:W-:Y:S02]  /*2260*/  LEA.HI.X.SX32 R69, R29, R3.reuse, 0x1, P0 ;  /* 0x000000031d457211 */ /* 0x080fe400000f0eff */
[----:B------:R-:W-:Y:S01]  /*2270*/  LEA.HI.X.SX32 R41, R31, R3, 0x1, P2 ;  /* 0x000000031f297211 */ /* 0x000fe200010f0eff */
[C---:B------:R-:W-:Y:S02]  /*2280*/  IMAD R31, R5.reuse, 0x22, RZ ;  /* 0x00000022051f7824 */ /* 0x040fe400078e02ff */
[----:B------:R-:W-:Y:S01]  /*2290*/  STL.64 [R1+0x100], R68 ;  /* 0x0001004401007387 */ /* 0x000fe20000100a00 */
[----:B------:R-:W-:-:S03]  /*22a0*/  IMAD R29, R5, 0x1a, RZ ;  /* 0x0000001a051d7824 */ /* 0x000fc600078e02ff */
[----:B------:R0:W-:Y:S04]  /*22b0*/  STL.64 [R1+0xb8], R40 ;  /* 0x0000b82801007387 */ /* 0x0001e80000100a00 */
[----:B------:R0:W2:Y:S01]  /*22c0*/  @P1 LDG.E.U8 R26, desc[UR24][R40.64] ;  /* 0x00000018281a1981 */ /* 0x0000a2000c1e1100 */
[----:B------:R-:W-:-:S03]  /*22d0*/  IMAD R33, R5, 0x2a, RZ ;  /* 0x0000002a05217824 */ /* 0x000fc600078e02ff */
[----:B------:R1:W2:Y:S01]  /*22e0*/  @P1 LDG.E.U8 R18, desc[UR24][R68.64] ;  /* 0x0000001844121981 */ /* 0x0002a2000c1e1100 */
[-C--:B0-----:R-:W-:Y:S02]  /*22f0*/  IADD3 R40, P2, PT, R31, R2.reuse, RZ ;  /* 0x000000021f287210 */ /* 0x081fe40007f5e0ff */
[-C--:B-1----:R-:W-:Y:S02]  /*2300*/  IADD3 R68, P0, PT, R29, R2.reuse, RZ ;  /* 0x000000021d447210 */ /* 0x082fe40007f1e0ff */
[-C--:B------:R-:W-:Y:S02]  /*2310*/  LEA.HI.X.SX32 R41, R31, R3.reuse, 0x1, P2 ;  /* 0x000000031f297211 */ /* 0x080fe400010f0eff */
[-C--:B------:R-:W-:Y:S02]  /*2320*/  IADD3 R230, P2, PT, R35, R2.reuse, RZ ;  /* 0x0000000223e67210 */ /* 0x080fe40007f5e0ff */
[-C--:B------:R-:W-:Y:S01]  /*2330*/  LEA.HI.X.SX32 R69, R29, R3.reuse, 0x1, P0 ;  /* 0x000000031d457211 */ /* 0x080fe200000f0eff */
[----:B------:R0:W2:Y:S01]  /*2340*/  @P1 LDG.E.U8 R28, desc[UR24][R40.64] ;  /* 0x00000018281c1981 */ /* 0x0000a2000c1e1100 */
[-C--:B------:R-:W-:Y:S01]  /*2350*/  LEA.HI.X.SX32 R231, R35, R3.reuse, 0x1, P2 ;  /* 0x0000000323e77211 */ /* 0x080fe200010f0eff */
[----:B------:R-:W-:Y:S01]  /*2360*/  IMAD R35, R5, 0xb, RZ ;  /* 0x0000000b05237824 */ /* 0x000fe200078e02ff */
[C---:B------:R-:W-:Y:S01]  /*2370*/  IADD3 R250, P0, PT, R33.reuse, R2, RZ ;  /* 0x0000000221fa7210 */ /* 0x040fe20007f1e0ff */
[----:B------:R-:W-:Y:S03]  /*2380*/  STL.64 [R1+0x78], R68 ;  /* 0x0000784401007387 */ /* 0x000fe60000100a00 */
[----:B------:R-:W-:Y:S01]  /*2390*/  LEA.HI.X.SX32 R251, R33, R3, 0x1, P0 ;  /* 0x0000000321fb7211 */ /* 0x000fe200000f0eff */
[----:B------:R0:W-:Y:S01]  /*23a0*/  STL.64 [R1+0x38], R40 ;  /* 0x0000382801007387 */ /* 0x0001e20000100a00 */
[----:B------:R-:W-:Y:S01]  /*23b0*/  IMAD R33, R5, 0x3a, RZ ;  /* 0x0000003a05217824 */ /* 0x000fe200078e02ff */
[----:B------:R-:W-:-:S04]  /*23c0*/  PRMT R29, RZ, 0x7610, R29 ;  /* 0x00007610ff1d7816 */ /* 0x000fc8000000001d */
[-C--:B------:R-:W-:Y:S02]  /*23d0*/  IADD3 R214, P2, PT, R33, R2.reuse, RZ ;  /* 0x0000000221d67210 */ /* 0x080fe40007f5e0ff */
[----:B------:R1:W2:Y:S01]  /*23e0*/  @P1 LDG.E.U8 R29, desc[UR24][R68.64] ;  /* 0x00000018441d1981 */ /* 0x0002a2000c1e1100 */
[----:B0-----:R-:W-:-:S04]  /*23f0*/  IADD3 R40, P0, PT, R35, R2, RZ ;  /* 0x0000000223287210 */ /* 0x001fc80007f1e0ff */
[-C--:B------:R-:W-:Y:S02]  /*2400*/  LEA.HI.X.SX32 R41, R35, R3.reuse, 0x1, P0 ;  /* 0x0000000323297211 */ /* 0x080fe400000f0eff */
[-C--:B------:R-:W-:Y:S02]  /*2410*/  LEA.HI.X.SX32 R215, R33, R3.reuse, 0x1, P2 ;  /* 0x0000000321d77211 */ /* 0x080fe400010f0eff */
[C---:B-1----:R-:W-:Y:S01]  /*2420*/  IADD3 R68, P0, PT, R37.reuse, R2, RZ ;  /* 0x0000000225447210 */ /* 0x042fe20007f1e0ff */
[----:B------:R0:W-:Y:S04]  /*2430*/  STL.64 [R1+0xf8], R40 ;  /* 0x0000f82801007387 */ /* 0x0001e80000100a00 */
[----:B------:R0:W2:Y:S01]  /*2440*/  @P1 LDG.E.U8 R32, desc[UR24][R40.64] ;  /* 0x0000001828201981 */ /* 0x0000a2000c1e1100 */
[----:B------:R-:W-:-:S02]  /*2450*/  LEA.HI.X.SX32 R69, R37, R3, 0x1, P0 ;  /* 0x0000000325457211 */ /* 0x000fc400000f0eff */
[----:B------:R-:W-:Y:S01]  /*2460*/  PRMT R35, RZ, 0x7610, R35 ;  /* 0x00007610ff237816 */ /* 0x000fe20000000023 */
[----:B------:R-:W-:Y:S01]  /*2470*/  IMAD R37, R5, 0x23, RZ ;  /* 0x0000002305257824 */ /* 0x000fe200078e02ff */
[C---:B0-----:R-:W-:Y:S01]  /*2480*/  IADD3 R40, P2, PT, R39.reuse, R2, RZ ;  /* 0x0000000227287210 */ /* 0x041fe20007f5e0ff */
[----:B------:R0:W2:Y:S03]  /*2490*/  @P1 LDG.E.U8 R34, desc[UR24][R68.64] ;  /* 0x0000001844221981 */ /* 0x0000a6000c1e1100 */
[----:B------:R-:W-:Y:S01]  /*24a0*/  LEA.HI.X.SX32 R41, R39, R3, 0x1, P2 ;  /* 0x0000000327297211 */ /* 0x000fe200010f0eff */
[----:B------:R0:W-:Y:S01]  /*24b0*/  STL.64 [R1+0xb0], R68 ;  /* 0x0000b04401007387 */ /* 0x0001e20000100a00 */
[----:B------:R-:W-:-:S03]  /*24c0*/  IMAD R39, R5, 0x2b, RZ ;  /* 0x0000002b05277824 */ /* 0x000fc600078e02ff */
[----:B------:R1:W-:Y:S04]  /*24d0*/  STL.64 [R1+0x70], R40 ;  /* 0x0000702801007387 */ /* 0x0003e80000100a00 */
[----:B------:R1:W2:Y:S01]  /*24e0*/  @P1 LDG.E.U8 R35, desc[UR24][R40.64] ;  /* 0x0000001828231981 */ /* 0x0002a2000c1e1100 */
[----:B0-----:R-:W-:Y:S01]  /*24f0*/  IADD3 R68, P0, PT, R37, R2, RZ ;  /* 0x0000000225447210 */ /* 0x001fe20007f1e0ff */
[----:B-1----:R-:W-:-:S03]  /*2500*/  IMAD R41, R5, 0x33, RZ ;  /* 0x0000003305297824 */ /* 0x002fc600078e02ff */
[-C--:B------:R-:W-:Y:S02]  /*2510*/  LEA.HI.X.SX32 R69, R37, R3.reuse, 0x1, P0 ;  /* 0x0000000325457211 */ /* 0x080fe400000f0eff */
[-C--:B------:R-:W-:Y:S02]  /*2520*/  IADD3 R248, P2, PT, R39, R2.reuse, RZ ;  /* 0x0000000227f87210 */ /* 0x080fe40007f5e0ff */
[-C--:B------:R-:W-:Y:S02]  /*2530*/  IADD3 R228, P0, PT, R41, R2.reuse, RZ ;  /* 0x0000000229e47210 */ /* 0x080fe40007f1e0ff */
[-C--:B------:R-:W-:Y:S02]  /*2540*/  LEA.HI.X.SX32 R249, R39, R3.reuse, 0x1, P2 ;  /* 0x0000000327f97211 */ /* 0x080fe400010f0eff */
[----:B------:R-:W-:Y:S01]  /*2550*/  LEA.HI.X.SX32 R229, R41, R3, 0x1, P0 ;  /* 0x0000000329e57211 */ /* 0x000fe200000f0eff */
[----:B------:R-:W-:Y:S01]  /*2560*/  IMAD R41, R5, 0xc, RZ ;  /* 0x0000000c05297824 */ /* 0x000fe200078e02ff */
[----:B------:R-:W-:-:S02]  /*2570*/  IADD3 R212, P2, PT, R43, R2, RZ ;  /* 0x000000022bd47210 */ /* 0x000fc40007f5e0ff */
[----:B------:R-:W-:Y:S02]  /*2580*/  PRMT R36, RZ, 0x7610, R36 ;  /* 0x00007610ff247816 */ /* 0x000fe40000000024 */
[-C--:B------:R-:W-:Y:S01]  /*2590*/  LEA.HI.X.SX32 R213, R43, R3.reuse, 0x1, P2 ;  /* 0x000000032bd57211 */ /* 0x080fe200010f0eff */
[----:B------:R-:W-:Y:S01]  /*25a0*/  IMAD R43, R5, 0x14, RZ ;  /* 0x00000014052b7824 */ /* 0x000fe200078e02ff */
[C---:B------:R-:W-:Y:S01]  /*25b0*/  IADD3 R76, P0, PT, R41.reuse, R2, RZ ;  /* 0x00000002294c7210 */ /* 0x040fe20007f1e0ff */
[----:B------:R0:W-:Y:S01]  /*25c0*/  STL.64 [R1+0x30], R68 ;  /* 0x0000304401007387 */ /* 0x0001e20000100a00 */
[----:B------:R-:W-:Y:S02]  /*25d0*/  PRMT R49, RZ, 0x7610, R49 ;  /* 0x00007610ff317816 */ /* 0x000fe40000000031 */
[----:B------:R-:W-:Y:S01]  /*25e0*/  LEA.HI.X.SX32 R77, R41, R3, 0x1, P0 ;  /* 0x00000003294d7211 */ /* 0x000fe200000f0eff */
[----:B------:R0:W2:Y:S01]  /*25f0*/  @P1 LDG.E.U8 R36, desc[UR24][R68.64] ;  /* 0x0000001844241981 */ /* 0x0000a2000c1e1100 */
[----:B------:R-:W-:Y:S01]  /*2600*/  IMAD R41, R5, 0x1c, RZ ;  /* 0x0000001c05297824 */ /* 0x000fe200078e02ff */
[----:B------:R-:W-:-:S02]  /*2610*/  PRMT R53, RZ, 0x7610, R53 ;  /* 0x00007610ff357816 */ /* 0x000fc40000000035 */
[----:B------:R1:W-:Y:S04]  /*2620*/  STL.64 [R1+0xf0], R76 ;  /* 0x0000f04c01007387 */ /* 0x0003e80000100a00 */
[----:B------:R1:W2:Y:S01]  /*2630*/  @P1 LDG.E.U8 R49, desc[UR24][R76.64] ;  /* 0x000000184c311981 */ /* 0x0002a2000c1e1100 */
[----:B0-----:R-:W-:-:S04]  /*2640*/  IADD3 R68, P2, PT, R43, R2, RZ ;  /* 0x000000022b447210 */ /* 0x001fc80007f5e0ff */
[----:B------:R-:W-:Y:S01]  /*2650*/  LEA.HI.X.SX32 R69, R43, R3, 0x1, P2 ;  /* 0x000000032b457211 */ /* 0x000fe200010f0eff */
[----:B------:R-:W-:Y:S01]  /*2660*/  IMAD R43, R5, 0x24, RZ ;  /* 0x00000024052b7824 */ /* 0x000fe200078e02ff */
[----:B-1----:R-:W-:-:S03]  /*2670*/  IADD3 R76, P0, PT, R41, R2, RZ ;  /* 0x00000002294c7210 */ /* 0x002fc60007f1e0ff */
[----:B------:R0:W-:Y:S01]  /*2680*/  STL.64 [R1+0xa8], R68 ;  /* 0x0000a84401007387 */ /* 0x0001e20000100a00 */
[----:B------:R-:W-:-:S03]  /*2690*/  LEA.HI.X.SX32 R77, R41, R3, 0x1, P0 ;  /* 0x00000003294d7211 */ /* 0x000fc600000f0eff */
[----:B------:R0:W2:Y:S01]  /*26a0*/  @P1 LDG.E.U8 R53, desc[UR24][R68.64] ;  /* 0x0000001844351981 */ /* 0x0000a2000c1e1100 */
[----:B------:R-:W-:Y:S01]  /*26b0*/  IMAD R41, R5, 0x2c, RZ ;  /* 0x0000002c05297824 */ /* 0x000fe200078e02ff */
[----:B------:R-:W-:Y:S02]  /*26c0*/  PRMT R57, RZ, 0x7610, R57 ;  /* 0x00007610ff397816 */ /* 0x000fe40000000039 */
[-C--:B0-----:R-:W-:Y:S01]  /*26d0*/  IADD3 R68, P2, PT, R43, R2.reuse, RZ ;  /* 0x000000022b447210 */ /* 0x081fe20007f5e0ff */
[----:B------:R0:W-:Y:S01]  /*26e0*/  STL.64 [R1+0x68], R76 ;  /* 0x0000684c01007387 */ /* 0x0001e20000100a00 */
[-C--:B------:R-:W-:Y:S02]  /*26f0*/  IADD3 R246, P0, PT, R41, R2.reuse, RZ ;  /* 0x0000000229f67210 */ /* 0x080fe40007f1e0ff */
[-C--:B------:R-:W-:Y:S01]  /*2700*/  LEA.HI.X.SX32 R69, R43, R3.reuse, 0x1, P2 ;  /* 0x000000032b457211 */ /* 0x080fe200010f0eff */
[----:B------:R-:W-:Y:S01]  /*2710*/  IMAD R43, R5, 0x34, RZ ;  /* 0x00000034052b7824 */ /* 0x000fe200078e02ff */
[----:B------:R-:W-:Y:S01]  /*2720*/  LEA.HI.X.SX32 R247, R41, R3, 0x1, P0 ;  /* 0x0000000329f77211 */ /* 0x000fe200000f0eff */
[----:B------:R-:W-:Y:S01]  /*2730*/  IMAD R41, R5, 0xd, RZ ;  /* 0x0000000d05297824 */ /* 0x000fe200078e02ff */
[----:B------:R-:W-:Y:S01]  /*2740*/  PRMT R61, RZ, 0x7610, R61 ;  /* 0x00007610ff3d7816 */ /* 0x000fe2000000003d */
[----:B------:R0:W2:Y:S01]  /*2750*/  @P1 LDG.E.U8 R57, desc[UR24][R76.64] ;  /* 0x000000184c391981 */ /* 0x0000a2000c1e1100 */
[----:B------:R-:W-:-:S04]  /*2760*/  IADD3 R226, P2, PT, R43, R2, RZ ;  /* 0x000000022be27210 */ /* 0x000fc80007f5e0ff */
[----:B------:R-:W-:Y:S01]  /*2770*/  LEA.HI.X.SX32 R227, R43, R3, 0x1, P2 ;  /* 0x000000032be37211 */ /* 0x000fe200010f0eff */
[----:B------:R-:W-:Y:S01]  /*2780*/  IMAD R43, R5, 0x15, RZ ;  /* 0x00000015052b7824 */ /* 0x000fe200078e02ff */
[----:B------:R1:W-:Y:S01]  /*2790*/  STL.64 [R1+0x28], R68 ;  /* 0x0000284401007387 */ /* 0x0003e20000100a00 */
[----:B0-----:R-:W-:-:S03]  /*27a0*/  IADD3 R76, P0, PT, R41, R2, RZ ;  /* 0x00000002294c7210 */ /* 0x001fc60007f1e0ff */
[----:B------:R1:W2:Y:S01]  /*27b0*/  @P1 LDG.E.U8 R61, desc[UR24][R68.64] ;  /* 0x00000018443d1981 */ /* 0x0002a2000c1e1100 */
[-C--:B------:R-:W-:Y:S02]  /*27c0*/  LEA.HI.X.SX32 R77, R41, R3.reuse, 0x1, P0 ;  /* 0x00000003294d7211 */ /* 0x080fe400000f0eff */
[----:B------:R-:W-:Y:S01]  /*27d0*/  PRMT R50, RZ, 0x7610, R50 ;  /* 0x00007610ff327816 */ /* 0x000fe20000000032 */
[----:B------:R-:W-:Y:S01]  /*27e0*/  IMAD R41, R5, 0x1d, RZ ;  /* 0x0000001d05297824 */ /* 0x000fe200078e02ff */
[----:B------:R-:W-:Y:S02]  /*27f0*/  PRMT R54, RZ, 0x7610, R54 ;  /* 0x00007610ff367816 */ /* 0x000fe40000000036 */
[-C--:B-1----:R-:W-:Y:S02]  /*2800*/  IADD3 R68, P0, PT, R43, R2.reuse, RZ ;  /* 0x000000022b447210 */ /* 0x082fe40007f1e0ff */
[-C--:B------:R-:W-:Y:S01]  /*2810*/  IADD3 R210, P2, PT, R45, R2.reuse, RZ ;  /* 0x000000022dd27210 */ /* 0x080fe20007f5e0ff */
[----:B------:R0:W-:Y:S01]  /*2820*/  STL.64 [R1+0xe8], R76 ;  /* 0x0000e84c01007387 */ /* 0x0001e20000100a00 */
[-C--:B------:R-:W-:Y:S01]  /*2830*/  LEA.HI.X.SX32 R69, R43, R3.reuse, 0x1, P0 ;  /* 0x000000032b457211 */ /* 0x080fe200000f0eff */
[----:B------:R-:W-:Y:S01]  /*2840*/  IMAD R43, R5, 0x25, RZ ;  /* 0x00000025052b7824 */ /* 0x000fe200078e02ff */
[----:B------:R-:W-:Y:S01]  /*2850*/  LEA.HI.X.SX32 R211, R45, R3, 0x1, P2 ;  /* 0x000000032dd37211 */ /* 0x000fe200010f0eff */
[----:B------:R0:W2:Y:S04]  /*2860*/  @P1 LDG.E.U8 R50, desc[UR24][R76.64] ;  /* 0x000000184c321981 */ /* 0x0000a8000c1e1100 */
[----:B------:R1:W-:Y:S04]  /*2870*/  STL.64 [R1+0xa0], R68 ;  /* 0x0000a04401007387 */ /* 0x0003e80000100a00 */
[----:B------:R1:W2:Y:S01]  /*2880*/  @P1 LDG.E.U8 R54, desc[UR24][R68.64] ;  /* 0x0000001844361981 */ /* 0x0002a2000c1e1100 */
[----:B0-----:R-:W-:-:S04]  /*2890*/  IADD3 R76, P2, PT, R41, R2, RZ ;  /* 0x00000002294c7210 */ /* 0x001fc80007f5e0ff */
[----:B------:R-:W-:Y:S02]  /*28a0*/  LEA.HI.X.SX32 R77, R41, R3, 0x1, P2 ;  /* 0x00000003294d7211 */ /* 0x000fe400010f0eff */
[----:B-1----:R-:W-:Y:S01]  /*28b0*/  IADD3 R68, P0, PT, R43, R2, RZ ;  /* 0x000000022b447210 */ /* 0x002fe20007f1e0ff */
[----:B------:R-:W-:-:S03]  /*28c0*/  IMAD R41, R5, 0x2d, RZ ;  /* 0x0000002d05297824 */ /* 0x000fc600078e02ff */
[-C--:B------:R-:W-:Y:S01]  /*28d0*/  LEA.HI.X.SX32 R69, R43, R3.reuse, 0x1, P0 ;  /* 0x000000032b457211 */ /* 0x080fe200000f0eff */
[----:B------:R-:W-:Y:S01]  /*28e0*/  IMAD R43, R5, 0x35, RZ ;  /* 0x00000035052b7824 */ /* 0x000fe200078e02ff */
[-C--:B------:R-:W-:Y:S01]  /*28f0*/  IADD3 R244, P2, PT, R41, R2.reuse, RZ ;  /* 0x0000000229f47210 */ /* 0x080fe20007f5e0ff */
[----:B------:R-:W-:Y:S01]  /*2900*/  IMAD R45, R5, 0x3d, RZ ;  /* 0x0000003d052d7824 */ /* 0x000fe200078e02ff */
[----:B------:R-:W-:Y:S02]  /*2910*/  PRMT R58, RZ, 0x7610, R58 ;  /* 0x00007610ff3a7816 */ /* 0x000fe4000000003a */
[-C--:B------:R-:W-:Y:S02]  /*2920*/  IADD3 R224, P0, PT, R43, R2.reuse, RZ ;  /* 0x000000022be07210 */ /* 0x080fe40007f1e0ff */
[----:B------:R-:W-:Y:S02]  /*2930*/  PRMT R62, RZ, 0x7610, R62 ;  /* 0x00007610ff3e7816 */ /* 0x000fe4000000003e */
[-C--:B------:R-:W-:Y:S01]  /*2940*/  LEA.HI.X.SX32 R245, R41, R3.reuse, 0x1, P2 ;  /* 0x0000000329f57211 */ /* 0x080fe200010f0eff */
[----:B------:R-:W-:Y:S01]  /*2950*/  IMAD R41, R5, 0xe, RZ ;  /* 0x0000000e05297824 */ /* 0x000fe200078e02ff */
[-C--:B------:R-:W-:Y:S01]  /*2960*/  LEA.HI.X.SX32 R225, R43, R3.reuse, 0x1, P0 ;  /* 0x000000032be17211 */ /* 0x080fe200000f0eff */
[----:B------:R-:W-:Y:S01]  /*2970*/  IMAD R43, R5, 0x16, RZ ;  /* 0x00000016052b7824 */ /* 0x000fe200078e02ff */
[C---:B------:R-:W-:Y:S01]  /*2980*/  IADD3 R208, P2, PT, R45.reuse, R2, RZ ;  /* 0x000000022dd07210 */ /* 0x040fe20007f5e0ff */
[----:B------:R0:W-:Y:S03]  /*2990*/  STL.64 [R1+0x60], R76 ;  /* 0x0000604c01007387 */ /* 0x0001e60000100a00 */
[----:B------:R-:W-:Y:S01]  /*29a0*/  LEA.HI.X.SX32 R209, R45, R3, 0x1, P2 ;  /* 0x000000032dd17211 */ /* 0x000fe200010f0eff */
[----:B------:R0:W2:Y:S01]  /*29b0*/  @P1 LDG.E.U8 R58, desc[UR24][R76.64] ;  /* 0x000000184c3a1981 */ /* 0x0000a2000c1e1100 */
[----:B------:R-:W-:-:S03]  /*29c0*/  PRMT R51, RZ, 0x7610, R51 ;  /* 0x00007610ff337816 */ /* 0x000fc60000000033 */
[----:B------:R1:W-:Y:S04]  /*29d0*/  STL.64 [R1+0x20], R68 ;  /* 0x0000204401007387 */ /* 0x0003e80000100a00 */
[----:B------:R1:W2:Y:S01]  /*29e0*/  @P1 LDG.E.U8 R62, desc[UR24][R68.64] ;  /* 0x00000018443e1981 */ /* 0x0002a2000c1e1100 */
[CC--:B0-----:R-:W-:Y:S02]  /*29f0*/  IADD3 R76, P0, PT, R41.reuse, R2.reuse, RZ ;  /* 0x00000002294c7210 */ /* 0x0c1fe40007f1e0ff */
[----:B------:R-:W-:Y:S02]  /*2a00*/  PRMT R55, RZ, 0x7610, R55 ;  /* 0x00007610ff377816 */ /* 0x000fe40000000037 */
[----:B------:R-:W-:Y:S02]  /*2a10*/  LEA.HI.X.SX32 R77, R41, R3, 0x1, P0 ;  /* 0x00000003294d7211 */ /* 0x000fe400000f0eff */
[----:B-1----:R-:W-:Y:S01]  /*2a20*/  IADD3 R68, P2, PT, R43, R2, RZ ;  /* 0x000000022b447210 */ /* 0x002fe20007f5e0ff */
[----:B------:R-:W-:-:S02]  /*2a30*/  IMAD R41, R5, 0x1e, RZ ;  /* 0x0000001e05297824 */ /* 0x000fc400078e02ff */
[----:B------:R0:W2:Y:S01]  /*2a40*/  @P1 LDG.E.U8 R51, desc[UR24][R76.64] ;  /* 0x000000184c331981 */ /* 0x0000a2000c1e1100 */
[----:B------:R-:W-:Y:S01]  /*2a50*/  LEA.HI.X.SX32 R69, R43, R3, 0x1, P2 ;  /* 0x000000032b457211 */ /* 0x000fe200010f0eff */
[----:B------:R-:W-:Y:S02]  /*2a60*/  IMAD R43, R5, 0x26, RZ ;  /* 0x00000026052b7824 */ /* 0x000fe400078e02ff */
[----:B------:R0:W-:Y:S04]  /*2a70*/  STL.64 [R1+0xe0], R76 ;  /* 0x0000e04c01007387 */ /* 0x0001e80000100a00 */
[----:B------:R1:W-:Y:S04]  /*2a80*/  STL.64 [R1+0x98], R68 ;  /* 0x0000984401007387 */ /* 0x0003e80000100a00 */
[----:B------:R1:W4:Y:S01]  /*2a90*/  @P1 LDG.E.U8 R55, desc[UR24][R68.64] ;  /* 0x0000001844371981 */ /* 0x000322000c1e1100 */
[----:B0-----:R-:W-:-:S02]  /*2aa0*/  IADD3 R76, P0, PT, R41, R2, RZ ;  /* 0x00000002294c7210 */ /* 0x001fc40007f1e0ff */
[----:B------:R-:W-:Y:S02]  /*2ab0*/  PRMT R63, RZ, 0x7610, R63 ;  /* 0x00007610ff3f7816 */ /* 0x000fe4000000003f */
[-C--:B-1----:R-:W-:Y:S02]  /*2ac0*/  IADD3 R68, P2, PT, R43, R2.reuse, RZ ;  /* 0x000000022b447210 */ /* 0x082fe40007f5e0ff */
[-C--:B------:R-:W-:Y:S02]  /*2ad0*/  LEA.HI.X.SX32 R77, R41, R3.reuse, 0x1, P0 ;  /* 0x00000003294d7211 */ /* 0x080fe400000f0eff */
[-C--:B------:R-:W-:Y:S01]  /*2ae0*/  LEA.HI.X.SX32 R69, R43, R3.reuse, 0x1, P2 ;  /* 0x000000032b457211 */ /* 0x080fe200010f0eff */
[----:B------:R-:W-:Y:S02]  /*2af0*/  IMAD R41, R5, 0x2e, RZ ;  /* 0x0000002e05297824 */ /* 0x000fe400078e02ff */
[----:B------:R-:W-:Y:S04]  /*2b00*/  STL.64 [R1+0x58], R76 ;  /* 0x0000584c01007387 */ /* 0x000fe80000100a00 */
[----:B------:R0:W-:Y:S04]  /*2b10*/  STL.64 [R1+0x18], R68 ;  /* 0x0000184401007387 */ /* 0x0001e80000100a00 */
[----:B------:R0:W4:Y:S01]  /*2b20*/  @P1 LDG.E.U8 R63, desc[UR24][R68.64] ;  /* 0x00000018443f1981 */ /* 0x000122000c1e1100 */
[-C--:B------:R-:W-:Y:S01]  /*2b30*/  IADD3 R242, P0, PT, R41, R2.reuse, RZ ;  /* 0x0000000229f27210 */ /* 0x080fe20007f1e0ff */
[----:B------:R-:W-:Y:S01]  /*2b40*/  IMAD R43, R5, 0x36, RZ ;  /* 0x00000036052b7824 */ /* 0x000fe200078e02ff */
[----:B------:R-:W-:Y:S01]  /*2b50*/  PRMT R59, RZ, 0x7610, R59 ;  /* 0x00007610ff3b7816 */ /* 0x000fe2000000003b */
[----:B0-----:R-:W0:Y:S01]  /*2b60*/  LDC R69, c[0x0][0x3c4] ;  /* 0x0000f100ff457b82 */ /* 0x001e220000000800 */
[----:B------:R-:W-:Y:S01]  /*2b70*/  LEA.HI.X.SX32 R243, R41, R3, 0x1, P0 ;  /* 0x0000000329f37211 */ /* 0x000fe200000f0eff */
[----:B------:R-:W-:Y:S01]  /*2b80*/  IMAD R41, R5, 0xf, RZ ;  /* 0x0000000f05297824 */ /* 0x000fe200078e02ff */
[----:B------:R-:W-:-:S02]  /*2b90*/  IADD3 R222, P2, PT, R43, R2, RZ ;  /* 0x000000022bde7210 */ /* 0x000fc40007f5e0ff */
[----:B------:R1:W4:Y:S01]  /*2ba0*/  @P1 LDG.E.U8 R59, desc[UR24][R76.64] ;  /* 0x000000184c3b1981 */ /* 0x000322000c1e1100 */
[----:B------:R-:W-:Y:S01]  /*2bb0*/  IMAD R45, R5, 0x3e, RZ ;  /* 0x0000003e052d7824 */ /* 0x000fe200078e02ff */
[-C--:B------:R-:W-:Y:S01]  /*2bc0*/  LEA.HI.X.SX32 R223, R43, R3.reuse, 0x1, P2 ;  /* 0x000000032bdf7211 */ /* 0x080fe200010f0eff */
[----:B------:R-:W-:Y:S01]  /*2bd0*/  IMAD R43, R5, 0x17, RZ ;  /* 0x00000017052b7824 */ /* 0x000fe200078e02ff */
[-C--:B-1----:R-:W-:Y:S02]  /*2be0*/  IADD3 R76, P0, PT, R41, R2.reuse, RZ ;  /* 0x00000002294c7210 */ /* 0x082fe40007f1e0ff */
[-C--:B------:R-:W-:Y:S02]  /*2bf0*/  IADD3 R206, P2, PT, R45, R2.reuse, RZ ;  /* 0x000000022dce7210 */ /* 0x080fe40007f5e0ff */
[----:B------:R-:W-:Y:S01]  /*2c00*/  LEA.HI.X.SX32 R77, R41, R3, 0x1, P0 ;  /* 0x00000003294d7211 */ /* 0x000fe200000f0eff */
[----:B------:R-:W-:Y:S01]  /*2c10*/  IMAD R41, R5, 0x1f, RZ ;  /* 0x0000001f05297824 */ /* 0x000fe200078e02ff */
[----:B------:R-:W-:-:S02]  /*2c20*/  IADD3 R78, P0, PT, R43, R2, RZ ;  /* 0x000000022b4e7210 */ /* 0x000fc40007f1e0ff */
[-C--:B------:R-:W-:Y:S01]  /*2c30*/  LEA.HI.X.SX32 R207, R45, R3.reuse, 0x1, P2 ;  /* 0x000000032dcf7211 */ /* 0x080fe200010f0eff */
[----:B------:R1:W-:Y:S01]  /*2c40*/  STL.64 [R1+0xd8], R76 ;  /* 0x0000d84c01007387 */ /* 0x0003e20000100a00 */
[----:B------:R-:W-:-:S03]  /*2c50*/  LEA.HI.X.SX32 R79, R43, R3, 0x1, P0 ;  /* 0x000000032b4f7211 */ /* 0x000fc600000f0eff */
[----:B------:R1:W4:Y:S01]  /*2c60*/  @P1 LDG.E.U8 R52, desc[UR24][R76.64] ;  /* 0x000000184c341981 */ /* 0x000322000c1e1100 */
[----:B0-----:R-:W-:Y:S01]  /*2c70*/  IADD3 R40, P0, PT, R2, R69, RZ ;  /* 0x0000004502287210 */ /* 0x001fe20007f1e0ff */
[C---:B------:R-:W-:Y:S01]  /*2c80*/  IMAD.SHL.U32 R43, R5.reuse, 0x2, RZ ;  /* 0x00000002052b7824 */ /* 0x040fe200078e00ff */
[----:B------:R-:W-:Y:S02]  /*2c90*/  PRMT R17, RZ, 0x7610, R17 ;  /* 0x00007610ff117816 */ /* 0x000fe40000000011 */
[----:B------:R-:W-:Y:S02]  /*2ca0*/  PRMT R27, RZ, 0x7610, R27 ;  /* 0x00007610ff1b7816 */ /* 0x000fe4000000001b */
[----:B------:R-:W-:Y:S01]  /*2cb0*/  PRMT R42, RZ, 0x7610, R42 ;  /* 0x00007610ff2a7816 */ /* 0x000fe2000000002a */
[----:B------:R-:W-:Y:S01]  /*2cc0*/  IMAD R45, R5, 0x3, RZ ;  /* 0x00000003052d7824 */ /* 0x000fe200078e02ff */
[----:B------:R-:W4:Y:S01]  /*2cd0*/  @P1 LDG.E.U8 R17, desc[UR24][R234.64] ;  /* 0x00000018ea111981 */ /* 0x000f22000c1e1100 */
[----:B-1----:R-:W-:Y:S01]  /*2ce0*/  IADD3 R76, P2, PT, R41, R2, RZ ;  /* 0x00000002294c7210 */ /* 0x002fe20007f5e0ff */
[----:B------:R-:W-:Y:S01]  /*2cf0*/  IMAD.SHL.U32 R47, R69, 0x2, RZ ;  /* 0x00000002452f7824 */ /* 0x000fe200078e00ff */
[----:B------:R-:W-:Y:S01]  /*2d00*/  PRMT R56, RZ, 0x7610, R56 ;  /* 0x00007610ff387816 */ /* 0x000fe20000000038 */
[----:B------:R-:W4:Y:S01]  /*2d10*/  @P1 LDG.E.U8 R27, desc[UR24][R218.64] ;  /* 0x00000018da1b1981 */ /* 0x000f22000c1e1100 */
[----:B------:R-:W-:-:S02]  /*2d20*/  LEA.HI.X.SX32 R77, R41, R3, 0x1, P2 ;  /* 0x00000003294d7211 */ /* 0x000fc400010f0eff */
[-C--:B------:R-:W-:Y:S02]  /*2d30*/  LEA.HI.X.SX32 R41, R69, R3.reuse, 0x1, P0 ;  /* 0x0000000345297211 */ /* 0x080fe400000f0eff */
[-C--:B------:R-:W-:Y:S02]  /*2d40*/  IADD3 RZ, P0, PT, R43, R2.reuse, RZ ;  /* 0x000000022bff7210 */ /* 0x080fe40007f1e0ff */
[----:B------:R-:W-:Y:S01]  /*2d50*/  PRMT R60, RZ, 0x7610, R60 ;  /* 0x00007610ff3c7816 */ /* 0x000fe2000000003c */
[----:B------:R0:W4:Y:S01]  /*2d60*/  @P1 LDG.E.U8 R42, desc[UR24][R40.64] ;  /* 0x00000018282a1981 */ /* 0x000122000c1e1100 */
[----:B------:R-:W-:Y:S02]  /*2d70*/  PRMT R14, RZ, 0x7610, R14 ;  /* 0x00007610ff0e7816 */ /* 0x000fe4000000000e */
[----:B------:R-:W-:Y:S01]  /*2d80*/  PRMT R16, RZ, 0x7610, R16 ;  /* 0x00007610ff107816 */ /* 0x000fe20000000010 */
[----:B------:R-:W-:Y:S01]  /*2d90*/  IMAD.IADD R82, R47, 0x1, R2 ;  /* 0x000000012f527824 */ /* 0x000fe200078e0202 */
[----:B------:R-:W-:Y:S01]  /*2da0*/  LEA.HI.X.SX32 R83, R43, R3, 0x1, P0 ;  /* 0x000000032b537211 */ /* 0x000fe200000f0eff */
[----:B------:R-:W-:Y:S01]  /*2db0*/  IMAD R43, R5, 0x5, RZ ;  /* 0x00000005052b7824 */ /* 0x000fe200078e02ff */
[----:B------:R-:W-:-:S02]  /*2dc0*/  IADD3 RZ, P2, PT, R45, R2, RZ ;  /* 0x000000022dff7210 */ /* 0x000fc40007f5e0ff */
[----:B------:R-:W-:Y:S01]  /*2dd0*/  PRMT R44, RZ, 0x7610, R44 ;  /* 0x00007610ff2c7816 */ /* 0x000fe2000000002c */
[----:B------:R1:W-:Y:S01]  /*2de0*/  STL.64 [R1+0x90], R78 ;  /* 0x0000904e01007387 */ /* 0x0003e20000100a00 */
[----:B------:R-:W-:Y:S01]  /*2df0*/  PRMT R30, RZ, 0x7610, R30 ;  /* 0x00007610ff1e7816 */ /* 0x000fe2000000001e */
[----:B0-----:R-:W-:Y:S02]  /*2e00*/  IMAD.SHL.U32 R41, R5, 0x4, RZ ;  /* 0x0000000405297824 */ /* 0x001fe400078e00ff */
[----:B------:R1:W4:Y:S01]  /*2e10*/  @P1 LDG.E.U8 R56, desc[UR24][R78.64] ;  /* 0x000000184e381981 */ /* 0x000322000c1e1100 */
[----:B------:R-:W-:-:S03]  /*2e20*/  PRMT R31, RZ, 0x7610, R31 ;  /* 0x00007610ff1f7816 */ /* 0x000fc6000000001f */
[----:B------:R0:W-:Y:S04]  /*2e30*/  STL.64 [R1+0x50], R76 ;  /* 0x0000504c01007387 */ /* 0x0001e80000100a00 */
[----:B------:R0:W4:Y:S01]  /*2e40*/  @P1 LDG.E.U8 R60, desc[UR24][R76.64] ;  /* 0x000000184c3c1981 */ /* 0x000122000c1e1100 */
[----:B-1----:R-:W-:-:S03]  /*2e50*/  LEA.HI.X.SX32 R79, R45, R3, 0x1, P2 ;  /* 0x000000032d4f7211 */ /* 0x002fc600010f0eff */
[----:B------:R-:W4:Y:S01]  /*2e60*/  @P1 LDG.E.U8 R14, desc[UR24][R232.64] ;  /* 0x00000018e80e1981 */ /* 0x000f22000c1e1100 */
[----:B------:R-:W-:-:S03]  /*2e70*/  IADD3 RZ, P2, PT, R43, R2, RZ ;  /* 0x000000022bff7210 */ /* 0x000fc60007f5e0ff */
[----:B------:R-:W4:Y:S01]  /*2e80*/  @P1 LDG.E.U8 R16, desc[UR24][R216.64] ;  /* 0x00000018d8101981 */ /* 0x000f22000c1e1100 */
[----:B0-----:R-:W-:Y:S01]  /*2e90*/  IMAD R77, R69, 0x3, RZ ;  /* 0x00000003454d7824 */ /* 0x001fe200078e02ff */
[----:B------:R-:W-:Y:S02]  /*2ea0*/  PRMT R33, RZ, 0x7610, R33 ;  /* 0x00007610ff217816 */ /* 0x000fe40000000021 */
[----:B------:R0:W4:Y:S01]  /*2eb0*/  @P1 LDG.E.U8 R44, desc[UR24][R82.64] ;  /* 0x00000018522c1981 */ /* 0x000122000c1e1100 */
[----:B------:R-:W-:Y:S01]  /*2ec0*/  PRMT R46, RZ, 0x7610, R46 ;  /* 0x00007610ff2e7816 */ /* 0x000fe2000000002e */
[----:B------:R-:W-:Y:S01]  /*2ed0*/  IMAD.IADD R78, R77, 0x1, R2 ;  /* 0x000000014d4e7824 */ /* 0x000fe200078e0202 */
[----:B------:R-:W-:Y:S01]  /*2ee0*/  LEA.HI.X.SX32 R77, R43, R3, 0x1, P2 ;  /* 0x000000032b4d7211 */ /* 0x000fe200010f0eff */
[----:B------:R-:W-:Y:S01]  /*2ef0*/  IMAD R43, R5, 0x27, RZ ;  /* 0x00000027052b7824 */ /* 0x000fe200078e02ff */
[----:B------:R-:W-:Y:S01]  /*2f00*/  IADD3 RZ, P0, PT, R41, R2, RZ ;  /* 0x0000000229ff7210 */ /* 0x000fe20007f1e0ff */
[----:B------:R-:W4:Y:S01]  /*2f10*/  @P1 LDG.E.U8 R30, desc[UR24][R250.64] ;  /* 0x00000018fa1e1981 */ /* 0x000f22000c1e1100 */
[----:B------:R-:W-:Y:S01]  /*2f20*/  IMAD.SHL.U32 R45, R69, 0x4, RZ ;  /* 0x00000004452d7824 */ /* 0x000fe200078e00ff */
[----:B------:R-:W-:-:S02]  /*2f30*/  PRMT R37, RZ, 0x7610, R37 ;  /* 0x00007610ff257816 */ /* 0x000fc40000000025 */
[----:B------:R-:W4:Y:S01]  /*2f40*/  @P1 LDG.E.U8 R31, desc[UR24][R230.64] ;  /* 0x00000018e61f1981 */ /* 0x000f22000c1e1100 */
[----:B------:R-:W-:Y:S01]  /*2f50*/  PRMT R38, RZ, 0x7610, R38 ;  /* 0x00007610ff267816 */ /* 0x000fe20000000026 */
[----:B------:R-:W-:Y:S02]  /*2f60*/  IMAD R47, R69, 0x5, RZ ;  /* 0x00000005452f7824 */ /* 0x000fe400078e02ff */
[----:B------:R0:W-:Y:S01]  /*2f70*/  STL.64 [R1+0x150], R82 ;  /* 0x0001505201007387 */ /* 0x0001e20000100a00 */
[----:B------:R-:W-:-:S03]  /*2f80*/  PRMT R39, RZ, 0x7610, R39 ;  /* 0x00007610ff277816 */ /* 0x000fc60000000027 */
[----:B------:R-:W4:Y:S01]  /*2f90*/  @P1 LDG.E.U8 R33, desc[UR24][R214.64] ;  /* 0x00000018d6211981 */ /* 0x000f22000c1e1100 */
[----:B------:R-:W-:-:S03]  /*2fa0*/  PRMT R40, RZ, 0x7610, R40 ;  /* 0x00007610ff287816 */ /* 0x000fc60000000028 */
[----:B------:R1:W-:Y:S04]  /*2fb0*/  STL.64 [R1+0x148], R78 ;  /* 0x0001484e01007387 */ /* 0x0003e80000100a00 */
[----:B------:R1:W4:Y:S01]  /*2fc0*/  @P1 LDG.E.U8 R46, desc[UR24][R78.64] ;  /* 0x000000184e2e1981 */ /* 0x000322000c1e1100 */
[----:B0-----:R-:W-:Y:S01]  /*2fd0*/  IADD3 R82, P2, PT, R43, R2, RZ ;  /* 0x000000022b527210 */ /* 0x001fe20007f5e0ff */
[----:B------:R-:W-:Y:S02]  /*2fe0*/  IMAD.IADD R76, R47, 0x1, R2 ;  /* 0x000000012f4c7824 */ /* 0x000fe400078e0202 */
[----:B------:R-:W4:Y:S01]  /*2ff0*/  @P1 LDG.E.U8 R37, desc[UR24][R248.64] ;  /* 0x00000018f8251981 */ /* 0x000f22000c1e1100 */
[-C--:B------:R-:W-:Y:S02]  /*3000*/  LEA.HI.X.SX32 R83, R43, R3.reuse, 0x1, P2 ;  /* 0x000000032b537211 */ /* 0x080fe400010f0eff */
[----:B------:R-:W-:Y:S01]  /*3010*/  PRMT R65, RZ, 0x7610, R65 ;  /* 0x00007610ff417816 */ /* 0x000fe20000000041 */
[----:B------:R-:W4:Y:S01]  /*3020*/  @P1 LDG.E.U8 R38, desc[UR24][R228.64] ;  /* 0x00000018e4261981 */ /* 0x000f22000c1e1100 */
[----:B-1----:R-:W-:Y:S01]  /*3030*/  LEA.HI.X.SX32 R79, R41, R3, 0x1, P0 ;  /* 0x00000003294f7211 */ /* 0x002fe200000f0eff */
[----:B------:R-:W-:-:S02]  /*3040*/  IMAD R41, R5, 0x6, RZ ;  /* 0x0000000605297824 */ /* 0x000fc400078e02ff */
[----:B------:R-:W4:Y:S01]  /*3050*/  @P1 LDG.E.U8 R39, desc[UR24][R212.64] ;  /* 0x00000018d4271981 */ /* 0x000f22000c1e1100 */
[----:B------:R-:W-:Y:S01]  /*3060*/  IMAD.IADD R78, R45, 0x1, R2 ;  /* 0x000000012d4e7824 */ /* 0x000fe200078e0202 */
[----:B------:R-:W-:Y:S01]  /*3070*/  PRMT R45, RZ, 0x7610, R45 ;  /* 0x00007610ff2d7816 */ /* 0x000fe2000000002d */
[----:B------:R-:W-:Y:S01]  /*3080*/  IMAD R43, R5, 0x7, RZ ;  /* 0x00000007052b7824 */ /* 0x000fe200078e02ff */
[C---:B------:R-:W-:Y:S01]  /*3090*/  IADD3 RZ, P0, PT, R41.reuse, R2, RZ ;  /* 0x0000000229ff7210 */ /* 0x040fe20007f1e0ff */
[----:B------:R-:W4:Y:S01]  /*30a0*/  @P1 LDG.E.U8 R65, desc[UR24][R246.64] ;  /* 0x00000018f6411981 */ /* 0x000f22000c1e1100 */
[----:B------:R-:W-:Y:S02]  /*30b0*/  PRMT R70, RZ, 0x7610, R70 ;  /* 0x00007610ff467816 */ /* 0x000fe40000000046 */
[----:B------:R-:W-:Y:S01]  /*30c0*/  PRMT R73, RZ, 0x7610, R73 ;  /* 0x00007610ff497816 */ /* 0x000fe20000000049 */
[----:B------:R0:W-:Y:S04]  /*30d0*/  STL.64 [R1+0x140], R78 ;  /* 0x0001404e01007387 */ /* 0x0001e80000100a00 */
[----:B------:R0:W4:Y:S04]  /*30e0*/  @P1 LDG.E.U8 R40, desc[UR24][R78.64] ;  /* 0x000000184e281981 */ /* 0x000128000c1e1100 */
[----:B------:R1:W-:Y:S04]  /*30f0*/  STL.64 [R1+0x138], R76 ;  /* 0x0001384c01007387 */ /* 0x0003e80000100a00 */
[----:B------:R1:W4:Y:S01]  /*3100*/  @P1 LDG.E.U8 R45, desc[UR24][R76.64] ;  /* 0x000000184c2d1981 */ /* 0x000322000c1e1100 */
[----:B0-----:R-:W-:-:S02]  /*3110*/  LEA.HI.X.SX32 R79, R41, R3, 0x1, P0 ;  /* 0x00000003294f7211 */ /* 0x001fc400000f0eff */
[-C--:B------:R-:W-:Y:S01]  /*3120*/  IADD3 RZ, P0, PT, R43, R2.reuse, RZ ;  /* 0x000000022bff7210 */ /* 0x080fe20007f1e0ff */
[----:B------:R-:W4:Y:S01]  /*3130*/  @P1 LDG.E.U8 R70, desc[UR24][R226.64] ;  /* 0x00000018e2461981 */ /* 0x000f22000c1e1100 */
[----:B------:R-:W-:Y:S02]  /*3140*/  PRMT R66, RZ, 0x7610, R66 ;  /* 0x00007610ff427816 */ /* 0x000fe40000000042 */
[----:B------:R-:W-:Y:S01]  /*3150*/  PRMT R71, RZ, 0x7610, R71 ;  /* 0x00007610ff477816 */ /* 0x000fe20000000047 */
[----:B------:R-:W4:Y:S01]  /*3160*/  @P1 LDG.E.U8 R73, desc[UR24][R210.64] ;  /* 0x00000018d2491981 */ /* 0x000f22000c1e1100 */
[----:B-1----:R-:W-:Y:S01]  /*3170*/  IMAD R77, R69, 0x6, RZ ;  /* 0x00000006454d7824 */ /* 0x002fe200078e02ff */
[----:B------:R-:W-:Y:S01]  /*3180*/  PRMT R74, RZ, 0x7610, R74 ;  /* 0x00007610ff4a7816 */ /* 0x000fe2000000004a */
[----:B------:R-:W-:Y:S01]  /*3190*/  IMAD R41, R5, 0x2f, RZ ;  /* 0x0000002f05297824 */ /* 0x000fe200078e02ff */
[----:B------:R-:W-:Y:S01]  /*31a0*/  PRMT R47, RZ, 0x7610, R47 ;  /* 0x00007610ff2f7816 */ /* 0x000fe2000000002f */
[----:B------:R-:W-:Y:S01]  /*31b0*/  IMAD.IADD R78, R77, 0x1, R2 ;  /* 0x000000014d4e7824 */ /* 0x000fe200078e0202 */
[----:B------:R-:W-:Y:S01]  /*31c0*/  LEA.HI.X.SX32 R77, R43, R3, 0x1, P0 ;  /* 0x000000032b4d7211 */ /* 0x000fe200000f0eff */
[C---:B------:R-:W-:Y:S01]  /*31d0*/  IMAD R43, R5.reuse, 0x37, RZ ;  /* 0x00000037052b7824 */ /* 0x040fe200078e02ff */
[----:B------:R-:W4:Y:S01]  /*31e0*/  @P1 LDG.E.U8 R66, desc[UR24][R244.64] ;  /* 0x00000018f4421981 */ /* 0x000f22000c1e1100 */
[----:B------:R-:W-:Y:S01]  /*31f0*/  IMAD R5, R5, 0x3f, RZ ;  /* 0x0000003f05057824 */ /* 0x000fe200078e02ff */
[-C--:B------:R-:W-:Y:S01]  /*3200*/  IADD3 R238, P0, PT, R41, R2.reuse, RZ ;  /* 0x0000000229ee7210 */ /* 0x080fe20007f1e0ff */
[----:B------:R-:W-:Y:S01]  /*3210*/  IMAD R69, R69, 0x7, RZ ;  /* 0x0000000745457824 */ /* 0x000fe200078e02ff */
[----:B------:R-:W-:Y:S01]  /*3220*/  IADD3 R220, P2, PT, R43, R2, RZ ;  /* 0x000000022bdc7210 */ /* 0x000fe20007f5e0ff */
[----:B------:R-:W4:Y:S01]  /*3230*/  @P1 LDG.E.U8 R71, desc[UR24][R224.64] ;  /* 0x00000018e0471981 */ /* 0x000f22000c1e1100 */
[----:B------:R-:W-:-:S02]  /*3240*/  PRMT R67, RZ, 0x7610, R67 ;  /* 0x00007610ff437816 */ /* 0x000fc40000000043 */
[----:B------:R-:W-:Y:S01]  /*3250*/  IADD3 R204, P3, PT, R5, R2, RZ ;  /* 0x0000000205cc7210 */ /* 0x000fe20007f7e0ff */
[----:B------:R-:W4:Y:S01]  /*3260*/  @P1 LDG.E.U8 R74, desc[UR24][R208.64] ;  /* 0x00000018d04a1981 */ /* 0x000f22000c1e1100 */
[----:B------:R-:W-:Y:S01]  /*3270*/  PRMT R72, RZ, 0x7610, R72 ;  /* 0x00007610ff487816 */ /* 0x000fe20000000048 */
[----:B------:R-:W-:Y:S01]  /*3280*/  IMAD.IADD R76, R69, 0x1, R2 ;  /* 0x00000001454c7824 */ /* 0x000fe200078e0202 */
[----:B------:R-:W-:Y:S01]  /*3290*/  PRMT R75, RZ, 0x7610, R75 ;  /* 0x00007610ff4b7816 */ /* 0x000fe2000000004b */
[----:B------:R-:W4:Y:S01]  /*32a0*/  @P1 LDG.E.U8 R47, desc[UR24][R78.64] ;  /* 0x000000184e2f1981 */ /* 0x000f22000c1e1100 */
[-C--:B------:R-:W-:Y:S02]  /*32b0*/  LEA.HI.X.SX32 R239, R41, R3.reuse, 0x1, P0 ;  /* 0x0000000329ef7211 */ /* 0x080fe400000f0eff */
[----:B------:R-:W-:Y:S01]  /*32c0*/  LEA.HI.X.SX32 R221, R43, R3, 0x1, P2 ;  /* 0x000000032bdd7211 */ /* 0x000fe200010f0eff */
[----:B------:R-:W4:Y:S01]  /*32d0*/  @P1 LDG.E.U8 R67, desc[UR24][R242.64] ;  /* 0x00000018f2431981 */ /* 0x000f22000c1e1100 */
[----:B------:R-:W-:-:S02]  /*32e0*/  PRMT R64, RZ, 0x7610, R64 ;  /* 0x00007610ff407816 */ /* 0x000fc40000000040 */
[----:B------:R-:W-:Y:S01]  /*32f0*/  PRMT R48, RZ, 0x7610, R48 ;  /* 0x00007610ff307816 */ /* 0x000fe20000000030 */
[----:B------:R-:W4:Y:S01]  /*3300*/  @P1 LDG.E.U8 R72, desc[UR24][R222.64] ;  /* 0x00000018de481981 */ /* 0x000f22000c1e1100 */
[----:B------:R-:W-:Y:S02]  /*3310*/  PRMT R69, RZ, 0x7610, R69 ;  /* 0x00007610ff457816 */ /* 0x000fe40000000045 */
[----:B------:R-:W-:Y:S01]  /*3320*/  PRMT R41, RZ, 0x7610, R41 ;  /* 0x00007610ff297816 */ /* 0x000fe20000000029 */
[----:B------:R-:W4:Y:S01]  /*3330*/  @P1 LDG.E.U8 R75, desc[UR24][R206.64] ;  /* 0x00000018ce4b1981 */ /* 0x000f22000c1e1100 */
[----:B------:R-:W-:Y:S02]  /*3340*/  PRMT R43, RZ, 0x7610, R43 ;  /* 0x00007610ff2b7816 */ /* 0x000fe4000000002b */
[----:B------:R-:W-:Y:S01]  /*3350*/  LEA.HI.X.SX32 R205, R5, R3, 0x1, P3 ;  /* 0x0000000305cd7211 */ /* 0x000fe200018f0eff */
[----:B------:R-:W4:Y:S04]  /*3360*/  @P1 LDG.E.U8 R64, desc[UR24][R82.64] ;  /* 0x0000001852401981 */ /* 0x000f28000c1e1100 */
[----:B------:R0:W4:Y:S04]  /*3370*/  @P1 LDG.E.U8 R48, desc[UR24][R76.64] ;  /* 0x000000184c301981 */ /* 0x000128000c1e1100 */
[----:B------:R-:W4:Y:S04]  /*3380*/  @P1 LDG.E.U8 R69, desc[UR24][R238.64] ;  /* 0x00000018ee451981 */ /* 0x000f28000c1e1100 */
[----:B------:R-:W4:Y:S04]  /*3390*/  @P1 LDG.E.U8 R41, desc[UR24][R220.64] ;  /* 0x00000018dc291981 */ /* 0x000f28000c1e1100 */
[----:B------:R-:W4:Y:S01]  /*33a0*/  @P1 LDG.E.U8 R43, desc[UR24][R204.64] ;  /* 0x00000018cc2b1981 */ /* 0x000f22000c1e1100 */
[----:B------:R-:W-:-:S04]  /*33b0*/  LOP3.LUT R5, R80, 0x80, RZ, 0xc0, !PT ;  /* 0x0000008050057812 */ /* 0x000fc800078ec0ff */
[----:B------:R-:W-:Y:S01]  /*33c0*/  R2UR UR64, R5 ;  /* 0x00000000054072ca */ /* 0x000fe200000e0000 */
[----:B------:R-:W-:-:S04]  /*33d0*/  @!UP2 UIADD3 UR16, UPT, UPT, -UR5, 0x100000, URZ ;  /* 0x001000000510a890 */ /* 0x000fc8000fffe1ff */
[----:B------:R-:W-:Y:S02]  /*33e0*/  @!UP2 USHF.L.U32 UR17, UR16, 0xb, URZ ;  /* 0x0000000b1011a899 */ /* 0x000fe400080006ff */
[----:B------:R-:W-:-:S06]  /*33f0*/  @!UP2 USHF.L.U32 UR16, UR16, 0x1, URZ ;  /* 0x000000011010a899 */ /* 0x000fcc00080006ff */
[----:B------:R-:W-:-:S06]  /*3400*/  USHF.L.U32 UR13, UR64, 0x6, URZ ;  /* 0x00000006400d7899 */ /* 0x000fcc00080006ff */
[----:B------:R-:W-:Y:S01]  /*3410*/  IMAD.U32 R68, RZ, RZ, UR13 ;  /* 0x0000000dff447e24 */ /* 0x000fe2000f8e00ff */
[----:B------:R-:W-:-:S04]  /*3420*/  VOTEU.ALL UP0, P4 ;  /* 0x0000000000ff7886 */ /* 0x000fc80002000000 */
[----:B------:R-:W-:Y:S01]  /*3430*/  LOP3.LUT R68, R68, 0x7f, R80, 0xf8, !PT ;  /* 0x0000007f44447812 */ /* 0x000fe200078ef850 */
[----:B------:R1:W0:Y:S03]  /*3440*/  @!UP0 SYNCS.EXCH.64 URZ, [UR9+0x11008], UR16 ;  /* 0x0110081009ff85b2 */ /* 0x0002260008000100 */
[C---:B------:R-:W-:Y:S01]  /*3450*/  LOP3.LUT R5, R68.reuse, 0x10, RZ, 0x3c, !PT ;  /* 0x0000001044057812 */ /* 0x040fe200078e3cff */
[----:B--2---:R-:W-:Y:S04]  /*3460*/  STS.U8 [R68+UR9+0x4000], R7 ;  /* 0x0040000744007988 */ /* 0x004fe80008000009 */
[----:B---3--:R-:W-:Y:S04]  /*3470*/  STS.U8 [R68+UR9+0x4400], R9 ;  /* 0x0044000944007988 */ /* 0x008fe80008000009 */
[----:B----4-:R-:W-:Y:S04]  /*3480*/  STS.U8 [R68+UR9+0x4800], R11 ;  /* 0x0048000b44007988 */ /* 0x010fe80008000009 */
[----:B------:R-:W-:Y:S04]  /*3490*/  STS.U8 [R68+UR9+0x4c00], R13 ;  /* 0x004c000d44007988 */ /* 0x000fe80008000009 */
[----:B------:R-:W-:Y:S04]  /*34a0*/  STS.U8 [R68+UR9+0x5000], R15 ;  /* 0x0050000f44007988 */ /* 0x000fe80008000009 */
[----:B------:R-:W-:Y:S04]  /*34b0*/  STS.U8 [R68+UR9+0x5400], R19 ;  /* 0x0054001344007988 */ /* 0x000fe80008000009 */
[----:B------:R-:W-:Y:S04]  /*34c0*/  STL.64 [R1+0x10], R82 ;  /* 0x0000105201007387 */ /* 0x000fe80000100a00 */
[----:B------:R-:W-:Y:S04]  /*34d0*/  STL.64 [R1+0x130], R78 ;  /* 0x0001304e01007387 */ /* 0x000fe80000100a00 */
[----:B------:R0:W-:Y:S02]  /*34e0*/  STL.64 [R1+0x128], R76 ;  /* 0x0001284c01007387 */ /* 0x0001e40000100a00 */
[----:B0-----:R-:W-:Y:S01]  /*34f0*/  LOP3.LUT R76, R68, 0x20, RZ, 0x3c, !PT ;  /* 0x00000020444c7812 */ /* 0x001fe200078e3cff */
[----:B------:R-:W-:-:S04]  /*3500*/  @!UP2 UIADD3 UR4, UPT, UPT, -UR5, 0x100000, URZ ;  /* 0x001000000504a890 */ /* 0x000fc8000fffe1ff */
[----:B------:R-:W-:Y:S02]  /*3510*/  @!UP2 USHF.L.U32 UR5, UR4, 0xb, URZ ;  /* 0x0000000b0405a899 */ /* 0x000fe400080006ff */
[----:B------:R-:W-:Y:S01]  /*3520*/  @!UP2 USHF.L.U32 UR4, UR4, 0x1, URZ ;  /* 0x000000010404a899 */ /* 0x000fe200080006ff */
[----:B------:R-:W-:Y:S01]  /*3530*/  ISETP.EQ.U32.AND P2, PT, RZ, UR58, P1 ;  /* 0x0000003aff007c0c */ /* 0x000fe20008f42070 */
[----:B------:R-:W-:Y:S01]  /*3540*/  UIADD3 UR14, UPT, UPT, UR10, 0x100000, URZ ;  /* 0x001000000a0e7890 */ /* 0x000fe2000fffe0ff */
[----:B------:R-:W-:Y:S01]  /*3550*/  VOTEU.ALL UP0, P4 ;  /* 0x0000000000ff7886 */ /* 0x000fe20002000000 */
        /* <DEDUP_REMOVED lines=12> */
[----:B0-----:R-:W-:-:S03]  /*3620*/  LOP3.LUT R5, R68, 0x30, RZ, 0x3c, !PT ;  /* 0x0000003044057812 */ /* 0x001fc600078e3cff */
[----:B------:R-:W-:Y:S04]  /*3630*/  STS.U8 [R76+UR9+0x4900], R26 ;  /* 0x0049001a4c007988 */ /* 0x000fe80008000009 */
[----:B------:R-:W-:Y:S04]  /*3640*/  STS.U8 [R76+UR9+0x4d00], R29 ;  /* 0x004d001d4c007988 */ /* 0x000fe80008000009 */
[----:B------:R-:W-:Y:S04]  /*3650*/  STS.U8 [R76+UR9+0x5100], R28 ;  /* 0x0051001c4c007988 */ /* 0x000fe80008000009 */
[----:B------:R-:W-:Y:S04]  /*3660*/  STS.U8 [R76+UR9+0x5500], R30 ;  /* 0x0055001e4c007988 */ /* 0x000fe80008000009 */
[----:B------:R-:W-:Y:S04]  /*3670*/  STS.U8 [R76+UR9+0x5900], R31 ;  /* 0x0059001f4c007988 */ /* 0x000fe80008000009 */
[----:B------:R-:W-:Y:S01]  /*3680*/  STS.U8 [R76+UR9+0x5d00], R33 ;  /* 0x005d00214c007988 */ /* 0x000fe20008000009 */
[----:B------:R-:W-:-:S03]  /*3690*/  LOP3.LUT R4, R68, 0x40, RZ, 0x3c, !PT ;  /* 0x0000004044047812 */ /* 0x000fc600078e3cff */
        /* <DEDUP_REMOVED lines=26> */
[----:B------:R1:W-:Y:S04]  /*3840*/  STS.U8 [R4+UR9+0x4300], R47 ;  /* 0x0043002f04007988 */ /* 0x0003e80008000009 */
[----:B------:R1:W-:Y:S01]  /*3850*/  STS.U8 [R4+UR9+0x4700], R51 ;  /* 0x0047003304007988 */ /* 0x0003e20008000009 */
[----:B0-----:R-:W-:-:S03]  /*3860*/  LOP3.LUT R5, R68, 0x70, RZ, 0x3c, !PT ;  /* 0x0000007044057812 */ /* 0x001fc600078e3cff */
[----:B------:R1:W-:Y:S04]  /*3870*/  STS.U8 [R4+UR9+0x4b00], R55 ;  /* 0x004b003704007988 */ /* 0x0003e80008000009 */
[----:B------:R1:W-:Y:S01]  /*3880*/  STS.U8 [R4+UR9+0x4f00], R59 ;  /* 0x004f003b04007988 */ /* 0x0003e20008000009 */
[----:B------:R-:W-:-:S03]  /*3890*/  UIADD3 UR6, UPT, UPT, UR6, UR14, URZ ;  /* 0x0000000e06067290 */ /* 0x000fc6000fffe0ff */
[----:B------:R1:W-:Y:S04]  /*38a0*/  STS.U8 [R4+UR9+0x5300], R63 ;  /* 0x0053003f04007988 */ /* 0x0003e80008000009 */
[----:B------:R1:W-:Y:S04]  /*38b0*/  STS.U8 [R4+UR9+0x5700], R67 ;  /* 0x0057004304007988 */ /* 0x0003e80008000009 */
[----:B------:R1:W-:Y:S04]  /*38c0*/  STS.U8 [R4+UR9+0x5b00], R72 ;  /* 0x005b004804007988 */ /* 0x0003e80008000009 */
[----:B------:R1:W-:Y:S01]  /*38d0*/  STS.U8 [R4+UR9+0x5f00], R75 ;  /* 0x005f004b04007988 */ /* 0x0003e20008000009 */
[----:B------:R-:W-:-:S03]  /*38e0*/  ULEA UR15, UR15, UR6, 0x3 ;  /* 0x000000060f0f7291 */ /* 0x000fc6000f8e18ff */
[----:B------:R1:W-:Y:S01]  /*38f0*/  STS.U8 [R5+UR9+0x4380], R48 ;  /* 0x0043803005007988 */ /* 0x0003e20008000009 */
[----:B------:R-:W-:-:S03]  /*3900*/  UIADD3 UR59, UPT, UPT, UR9, 0x8000, URZ ;  /* 0x00008000093b7890 */ /* 0x000fc6000fffe0ff */
[----:B------:R1:W-:Y:S04]  /*3910*/  STS.U8 [R5+UR9+0x4780], R52 ;  /* 0x0047803405007988 */ /* 0x0003e80008000009 */
[----:B------:R1:W-:Y:S04]  /*3920*/  STS.U8 [R5+UR9+0x4b80], R56 ;  /* 0x004b803805007988 */ /* 0x0003e80008000009 */
[----:B------:R1:W-:Y:S04]  /*3930*/  STS.U8 [R5+UR9+0x4f80], R60 ;  /* 0x004f803c05007988 */ /* 0x0003e80008000009 */
[----:B------:R1:W-:Y:S04]  /*3940*/  STS.U8 [R5+UR9+0x5380], R64 ;  /* 0x0053804005007988 */ /* 0x0003e80008000009 */
[----:B------:R1:W-:Y:S04]  /*3950*/  STS.U8 [R5+UR9+0x5780], R69 ;  /* 0x0057804505007988 */ /* 0x0003e80008000009 */
[----:B------:R1:W-:Y:S04]  /*3960*/  STS.U8 [R5+UR9+0x5b80], R41 ;  /* 0x005b802905007988 */ /* 0x0003e80008000009 */
[----:B------:R1:W-:Y:S01]  /*3970*/  STS.U8 [R5+UR9+0x5f80], R43 ;  /* 0x005f802b05007988 */ /* 0x0003e20008000009 */
[----:B------:R0:W-:Y:S06]  /*3980*/  MEMBAR.ALL.CTA ;  /* 0x0000000000007992 */ /* 0x0001ec0000008000 */
[----:B0-----:R-:W-:Y:S04]  /*3990*/  FENCE.VIEW.ASYNC.S ;  /* 0x00000000000073c6 */ /* 0x001fe80000000000 */
[----:B------:R-:W0:Y:S02]  /*39a0*/  FENCE.VIEW.ASYNC.S ;  /* 0x00000000000073c6 */ /* 0x000e240000000000 */
[----:B0-----:R1:W0:Y:S02]  /*39b0*/  @!UP0 SYNCS.EXCH.64 URZ, [UR9+0x8000], UR4 ;  /* 0x0080000409ff85b2 */ /* 0x0012240008000100 */
[----:B0-----:R-:W-:Y:S06]  /*39c0*/  BAR.SYNC.DEFER_BLOCKING 0x0 ;  /* 0x0000000000007b1d */ /* 0x001fec0000010000 */
[----:B-1----:R-:W-:Y:S05]  /*39d0*/  @!P2 BRA `(.L_x_6) ;  /* 0x0000000000d8a947 */ /* 0x002fea0003800000 */
[----:B------:R-:W-:Y:S02]  /*39e0*/  USHF.R.U32.HI UR18, URZ, 0x4, UR9 ;  /* 0x00000004ff127899 */ /* 0x000fe40008011609 */
[----:B------:R-:W-:Y:S02]  /*39f0*/  UIADD3 UR5, UPT, UPT, UR9, 0x4000, URZ ;  /* 0x0000400009057890 */ /* 0x000fe4000fffe0ff */
[----:B------:R-:W-:Y:S02]  /*3a00*/  USGXT.U32 UR18, UR18, 0xe ;  /* 0x0000000e1212789a */ /* 0x000fe40008000000 */
[----:B------:R-:W-:Y:S02]  /*3a10*/  USHF.R.U32.HI UR5, URZ, 0x4, UR5 ;  /* 0x00000004ff057899 */ /* 0x000fe40008011605 */
[----:B------:R-:W-:Y:S02]  /*3a20*/  UIADD3 UR32, UP0, UPT, UR18, 0x80, URZ ;  /* 0x0000008012207890 */ /* 0x000fe4000ff1e0ff */
[----:B------:R-:W-:Y:S01]  /*3a30*/  USGXT.U32 UR16, UR5, 0xe ;  /* 0x0000000e0510789a */ /* 0x000fe20008000000 */
[----:B------:R-:W-:Y:S01]  /*3a40*/  UMOV UR4, URZ ;  /* 0x000000ff00047c82 */ /* 0x000fe20008000000 */
[----:B------:R-:W-:Y:S01]  /*3a50*/  UMOV UR6, URZ ;  /* 0x000000ff00067c82 */ /* 0x000fe20008000000 */
[----:B------:R-:W-:-:S02]  /*3a60*/  UIADD3.X UR33, UPT, UPT, UR4, -0x7fffbfe0, URZ, UP0, !UPT ;  /* 0x8000402004217890 */ /* 0x000fc400087fe4ff */
[----:B------:R-:W-:Y:S01]  /*3a70*/  UIADD3 UR40, UP0, UPT, UR16, 0x2, URZ ;  /* 0x0000000210287890 */ /* 0x000fe2000ff1e0ff */
[----:B------:R-:W-:Y:S01]  /*3a80*/  UMOV UR4, UR59 ;  /* 0x0000003b00047c82 */ /* 0x000fe20008000000 */
[----:B------:R-:W-:Y:S02]  /*3a90*/  UMOV UR5, URZ ;  /* 0x000000ff00057c82 */ /* 0x000fe40008000000 */
[----:B------:R-:W-:Y:S01]  /*3aa0*/  UIADD3.X UR41, UPT, UPT, UR6, 0x40004040, URZ, UP0, !UPT ;  /* 0x4000404006297890 */ /* 0x000fe200087fe4ff */
[----:B------:R-:W-:Y:S01]  /*3ab0*/  UMOV UR65, UR4 ;  /* 0x0000000400417c82 */ /* 0x000fe20008000000 */
[----:B------:R-:W-:Y:S02]  /*3ac0*/  UIADD3.64 UR4, UPT, UPT, UR32, 0x80, URZ ;  /* 0x0000008020047897 */ /* 0x000fe4000fffe0ff */
[----:B------:R-:W-:Y:S02]  /*3ad0*/  UIADD3.64 UR50, UPT, UPT, UR40, 0x2, URZ ;  /* 0x0000000228327897 */ /* 0x000fe4000fffe0ff */
[----:B------:R-:W-:-:S02]  /*3ae0*/  UIADD3.64 UR6, UPT, UPT, UR32, 0x100, URZ ;  /* 0x0000010020067897 */ /* 0x000fc4000fffe0ff */
[----:B------:R-:W-:Y:S02]  /*3af0*/  UIADD3.64 UR52, UPT, UPT, UR40, 0x4, URZ ;  /* 0x0000000428347897 */ /* 0x000fe4000fffe0ff */
[----:B------:R-:W-:Y:S02]  /*3b00*/  UIADD3.64 UR42, UPT, UPT, UR32, 0x180, URZ ;  /* 0x00000180202a7897 */ /* 0x000fe4000fffe0ff */
[----:B------:R-:W-:Y:S02]  /*3b10*/  UIADD3.64 UR54, UPT, UPT, UR40, 0x1fe, URZ ;  /* 0x000001fe28367897 */ /* 0x000fe4000fffe0ff */
[----:B------:R-:W-:Y:S02]  /*3b20*/  UIADD3.64 UR44, UPT, UPT, UR32, 0x200, URZ ;  /* 0x00000200202c7897 */ /* 0x000fe4000fffe0ff */
[----:B------:R-:W-:Y:S02]  /*3b30*/  UIADD3.64 UR56, UPT, UPT, UR40, 0x200, URZ ;  /* 0x0000020028387897 */ /* 0x000fe4000fffe0ff */
[----:B------:R-:W-:-:S02]  /*3b40*/  UIADD3.64 UR46, UPT, UPT, UR32, 0x280, URZ ;  /* 0x00000280202e7897 */ /* 0x000fc4000fffe0ff */
[----:B------:R-:W-:Y:S01]  /*3b50*/  UIADD3.64 UR60, UPT, UPT, UR40, 0x202, URZ ;  /* 0x00000202283c7897 */ /* 0x000fe2000fffe0ff */
[----:B------:R-:W-:Y:S01]  /*3b60*/  UMOV UR36, 0x0 ;  /* 0x0000000000247882 */ /* 0x000fe20000000000 */
[----:B------:R-:W-:Y:S01]  /*3b70*/  UMOV UR37, 0x4108010 ;  /* 0x0410801000257882 */ /* 0x000fe20000000000 */
[----:B------:R-:W-:Y:S01]  /*3b80*/  UIADD3.64 UR48, UPT, UPT, UR32, 0x300, URZ ;  /* 0x0000030020307897 */ /* 0x000fe2000fffe0ff */
[----:B------:R-:W-:Y:S01]  /*3b90*/  UMOV UR19, 0x80004020 ;  /* 0x8000402000137882 */ /* 0x000fe20000000000 */
[----:B------:R-:W-:Y:S01]  /*3ba0*/  UIADD3.64 UR62, UPT, UPT, UR40, 0x204, URZ ;  /* 0x00000204283e7897 */ /* 0x000fe2000fffe0ff */
[----:B------:R-:W-:Y:S01]  /*3bb0*/  UMOV UR17, 0x40004040 ;  /* 0x4000404000117882 */ /* 0x000fe20000000000 */
[----:B------:R-:W-:Y:S01]  /*3bc0*/  UMOV UR34, 0x0 ;  /* 0x0000000000227882 */ /* 0x000fe20000000000 */
[----:B------:R-:W-:Y:S01]  /*3bd0*/  UMOV UR35, 0x4108010 ;  /* 0x0410801000237882 */ /* 0x000fe20000000000 */
[----:B------:R-:W-:Y:S01]  /*3be0*/  UMOV UR30, 0x0 ;  /* 0x00000000001e7882 */ /* 0x000fe20000000000 */
[----:B------:R-:W-:Y:S01]  /*3bf0*/  UMOV UR31, 0x4108010 ;  /* 0x04108010001f7882 */ /* 0x000fe20000000000 */
[----:B------:R0:W-:Y:S01]  /*3c00*/  UTCQMMA gdesc[UR18], gdesc[UR16], tmem[UR14], tmem[UR36], idesc[UR37], !UPT ;  /* 0x00ff2410120075ea */ /* 0x0001e2000f80030e */
[----:B------:R-:W-:Y:S01]  /*3c10*/  UMOV UR28, 0x0 ;  /* 0x00000000001c7882 */ /* 0x000fe20000000000 */
[----:B------:R-:W-:Y:S01]  /*3c20*/  UMOV UR29, 0x4108010 ;  /* 0x04108010001d7882 */ /* 0x000fe20000000000 */
[----:B------:R0:W-:Y:S01]  /*3c30*/  UTCQMMA gdesc[UR32], gdesc[UR40], tmem[UR14], tmem[UR34], idesc[UR35], UPT ;  /* 0x00ff2228200075ea */ /* 0x0001e2000b80030e */
        /* <DEDUP_REMOVED lines=12> */
[----:B------:R0:W-:Y:S01]  /*3d00*/  UTCQMMA gdesc[UR46], gdesc[UR60], tmem[UR14], tmem[UR20], idesc[UR21], UPT ;  /* 0x00ff143c2e0075ea */ /* 0x0001e2000b80030e */
[----:B------:R0:W-:Y:S01]  /*3d10*/  UTCQMMA gdesc[UR48], gdesc[UR62], tmem[UR14], tmem[UR38], idesc[UR39], UPT ;  /* 0x00ff263e300075ea */ /* 0x0001e2000b80030e */
[----:B------:R0:W-:Y:S01]  /*3d20*/  UTCBAR [UR65], URZ ;  /* 0x000000ff410073e9 */ /* 0x0001e200080000ff */
[----:B------:R-:W-:Y:S01]  /*3d30*/  NOP ;  /* 0x0000000000007918 */ /* 0x000fe20000000000 */
.L_x_6:
[----:B------:R-:W-:Y:S05]  /*3d40*/  @!P1 BRA `(.L_x_7) ;  /* 0x0000000000089947 */ /* 0x000fea0003800000 */
[----:B------:R-:W1:Y:S02]  /*3d50*/  SYNCS.PHASECHK.TRANS64.TRYWAIT P0, [UR9+0x8000], RZ ;  /* 0x008000ffff0075a7 */ /* 0x000e640008001109 */
[----:B-1----:R-:W-:Y:S05]  /*3d60*/  @!P0 BRA `(.L_x_8) ;  /* 0x000000a800308947 */ /* 0x002fea0003800000 */
.L_x_7:
[----:B------:R-:W1:Y:S01]  /*3d70*/  S2R R72, SR_TID.X ;  /* 0x0000000000487919 */ /* 0x000e620000002100 */
[----:B------:R-:W-:Y:S01]  /*3d80*/  USHF.R.U32.HI UR64, URZ, 0x2, UR64 ;  /* 0x00000002ff407899 */ /* 0x000fe20008011640 */
[----:B0-----:R-:W0:Y:S01]  /*3d90*/  S2UR UR6, SR_CTAID.Y ;  /* 0x00000000000679c3 */ /* 0x001e220000002600 */
[----:B------:R-:W2:Y:S07]  /*3da0*/  LDCU UR4, c[0x0][0x3a8] ;  /* 0x00007500ff0477ac */ /* 0x000eae0008000800 */
[----:B------:R-:W-:Y:S01]  /*3db0*/  BAR.SYNC.DEFER_BLOCKING 0x0 ;  /* 0x0000000000007b1d */ /* 0x000fe20000010000 */
[----:B------:R-:W-:Y:S01]  /*3dc0*/  PRMT R185, RZ, 0x7610, R185 ;  /* 0x00007610ffb97816 */ /* 0x000fe200000000b9 */
[----:B------:R-:W-:-:S06]  /*3dd0*/  IMAD.U32 R38, RZ, RZ, UR64 ;  /* 0x00000040ff267e24 */ /* 0x000fcc000f8e00ff */
[----:B------:R-:W3:Y:S01]  /*3de0*/  LDC.64 R70, c[0x0][0x390] ;  /* 0x0000e400ff467b82 */ /* 0x000ee20000000a00 */
[----:B------:R-:W-:Y:S01]  /*3df0*/  LDTM.16dp32bit_t0_t15.x16 R4, tmem[UR15] ;  /* 0x0000000f000479ee */ /* 0x000fe20008a00000 */
[----:B------:R-:W2:Y:S01]  /*3e00*/  LDTM.16dp32bit_t16_t31.x16 R4, tmem[UR15+0x10] ;  /* 0x0000100f000479ee */ /* 0x000ea20008a20000 */
[----:B------:R-:W-:Y:S04]  /*3e10*/  STL [R1+0x178], R208 ;  /* 0x000178d001007387 */ /* 0x000fe80000100800 */
[----:B------:R-:W-:Y:S04]  /*3e20*/  STL [R1+0x174], R207 ;  /* 0x000174cf01007387 */ /* 0x000fe80000100800 */
[----:B------:R-:W-:Y:S04]  /*3e30*/  STL [R1+0x170], R206 ;  /* 0x000170ce01007387 */ /* 0x000fe80000100800 */
[----:B------:R-:W-:Y:S01]  /*3e40*/  STL [R1+0x16c], R205 ;  /* 0x00016ccd01007387 */ /* 0x000fe20000100800 */
[----:B------:R-:W4:Y:S01]  /*3e50*/  @!P4 SYNCS.CCTL.IV [UR9+0x8000] ;  /* 0x00800000ff00c9b1 */ /* 0x000f220008000009 */
[----:B------:R-:W-:-:S02]  /*3e60*/  NOP ;  /* 0x0000000000007918 */ /* 0x000fc40000000000 */
[----:B------:R-:W-:Y:S01]  /*3e70*/  STL [R1+0x168], R204 ;  /* 0x000168cc01007387 */ /* 0x000fe20000100800 */
[C---:B-1----:R-:W-:Y:S02]  /*3e80*/  LOP3.LUT R27, R72.reuse, 0xf, RZ, 0xc0, !PT ;  /* 0x0000000f481b7812 */ /* 0x042fe400078ec0ff */
[----:B------:R-:W-:Y:S01]  /*3e90*/  LOP3.LUT R28, R72, 0x60, RZ, 0xc0, !PT ;  /* 0x00000060481c7812 */ /* 0x000fe200078ec0ff */
[----:B------:R-:W-:Y:S01]  /*3ea0*/  STL [R1+0x164], R68 ;  /* 0x0001644401007387 */ /* 0x000fe20000100800 */
[----:B------:R-:W-:Y:S01]  /*3eb0*/  LOP3.LUT R38, R38, 0x10, R72, 0xf8, !PT ;  /* 0x0000001026267812 */ /* 0x000fe200078ef848 */
[----:B--2---:R-:W-:Y:S01]  /*3ec0*/  FMUL R4, R4, UR4 ;  /* 0x0000000404047c20 */ /* 0x004fe20008400000 */
[----:B------:R-:W-:Y:S01]  /*3ed0*/  LEA.HI R27, R28, R27, RZ, 0x1f ;  /* 0x0000001b1c1b7211 */ /* 0x000fe200078ff8ff */
[----:B------:R-:W-:Y:S01]  /*3ee0*/  FMUL R5, R5, UR4 ;  /* 0x0000000405057c20 */ /* 0x000fe20008400000 */
[----:B------:R-:W-:Y:S01]  /*3ef0*/  LOP3.LUT R28, R38, 0x5, RZ, 0xfc, !PT ;  /* 0x00000005261c7812 */ /* 0x000fe200078efcff */
[----:B------:R-:W-:Y:S01]  /*3f00*/  FMUL R6, R6, UR4 ;  /* 0x0000000406067c20 */ /* 0x000fe20008400000 */
[----:B------:R-:W-:Y:S01]  /*3f10*/  LOP3.LUT R30, R38, 0x2, RZ, 0xfc, !PT ;  /* 0x00000002261e7812 */ /* 0x000fe200078efcff */
[----:B------:R-:W-:-:S02]  /*3f20*/  VIADD R69, R27, UR8 ;  /* 0x000000081b457c36 */ /* 0x000fc40008000000 */
[----:B------:R-:W-:Y:S01]  /*3f30*/  FMUL R7, R7, UR4 ;  /* 0x0000000407077c20 */ /* 0x000fe20008400000 */
[----:B------:R-:W-:Y:S01]  /*3f40*/  FMUL R8, R8, UR4 ;  /* 0x0000000408087c20 */ /* 0x000fe20008400000 */
[----:B------:R-:W-:Y:S01]  /*3f50*/  LOP3.LUT R32, R38, 0x8, RZ, 0xfc, !PT ;  /* 0x0000000826207812 */ /* 0x000fe200078efcff */
[----:B------:R-:W-:Y:S01]  /*3f60*/  FMUL R9, R9, UR4 ;  /* 0x0000000409097c20 */ /* 0x000fe20008400000 */
[----:B------:R-:W-:Y:S01]  /*3f70*/  ISETP.GE.AND P0, PT, R69, R28, PT ;  /* 0x0000001c4500720c */ /* 0x000fe20003f06270 */
[----:B------:R-:W-:Y:S01]  /*3f80*/  FMUL R10, R10, UR4 ;  /* 0x000000040a0a7c20 */ /* 0x000fe20008400000 */
[----:B------:R-:W-:Y:S01]  /*3f90*/  LOP3.LUT R28, R38, 0x6, RZ, 0xfc, !PT ;  /* 0x00000006261c7812 */ /* 0x000fe200078efcff */
[----:B------:R-:W-:Y:S01]  /*3fa0*/  FMUL R11, R11, UR4 ;  /* 0x000000040b0b7c20 */ /* 0x000fe20008400000 */
[C---:B------:R-:W-:Y:S01]  /*3fb0*/  ISETP.GE.AND P3, PT, R69.reuse, R38, PT ;  /* 0x000000264500720c */ /* 0x040fe20003f66270 */
[----:B------:R-:W-:Y:S01]  /*3fc0*/  FMUL R12, R12, UR4 ;  /* 0x000000040c0c7c20 */ /* 0x000fe20008400000 */
[----:B------:R-:W-:Y:S01]  /*3fd0*/  ISETP.GE.AND P6, PT, R69, R28, PT ;  /* 0x0000001c4500720c */ /* 0x000fe20003fc6270 */
[----:B------:R-:W-:Y:S01]  /*3fe0*/  FMUL R13, R13, UR4 ;  /* 0x000000040d0d7c20 */ /* 0x000fe20008400000 */
[----:B------:R-:W-:Y:S01]  /*3ff0*/  FSEL R28, R4, -INF , P3 ;  /* 0xff800000041c7808 */ /* 0x000fe20001800000 */
[----:B------:R-:W-:Y:S01]  /*4000*/  FMUL R14, R14, UR4 ;  /* 0x000000040e0e7c20 */ /* 0x000fe20008400000 */
[----:B------:R-:W-:Y:S01]  /*4010*/  ISETP.GE.AND P5, PT, R69, R30, PT ;  /* 0x0000001e4500720c */ /* 0x000fe20003fa6270 */
[----:B------:R-:W-:Y:S01]  /*4020*/  FMUL R15, R15, UR4 ;  /* 0x000000040f0f7c20 */ /* 0x000fe20008400000 */
[----:B------:R-:W-:Y:S01]  /*4030*/  ISETP.GT.AND P3, PT, R69, R38, PT ;  /* 0x000000264500720c */ /* 0x000fe20003f64270 */
[----:B------:R-:W-:Y:S01]  /*4040*/  FMUL R16, R16, UR4 ;  /* 0x0000000410107c20 */ /* 0x000fe20008400000 */
[C---:B------:R-:W-:Y:S01]  /*4050*/  LOP3.LUT R4, R38.reuse, 0x4, RZ, 0xfc, !PT ;  /* 0x0000000426047812 */ /* 0x040fe200078efcff */
[----:B------:R-:W-:Y:S01]  /*4060*/  FMUL R17, R17, UR4 ;  /* 0x0000000411117c20 */ /* 0x000fe20008400000 */
[----:B------:R-:W-:Y:S01]  /*4070*/  LOP3.LUT R30, R38, 0x3, RZ, 0xfc, !PT ;  /* 0x00000003261e7812 */ /* 0x000fe200078efcff */
[----:B------:R-:W-:Y:S01]  /*4080*/  FMUL R18, R18, UR4 ;  /* 0x0000000412127c20 */ /* 0x000fe20008400000 */
[----:B------:R-:W-:Y:S01]  /*4090*/  FSEL R27, R5, -INF , P3 ;  /* 0xff800000051b7808 */ /* 0x000fe20001800000 */
[----:B------:R-:W-:Y:S01]  /*40a0*/  FMUL R19, R19, UR4 ;  /* 0x0000000413137c20 */ /* 0x000fe20008400000 */
[----:B------:R-:W-:Y:S01]  /*40b0*/  FSEL R6, R6, -INF , P5 ;  /* 0xff80000006067808 */ /* 0x000fe20002800000 */
[----:B------:R-:W0:Y:S01]  /*40c0*/  LDCU.64 UR4, c[0x0][0x3d0] ;  /* 0x00007a00ff0477ac */ /* 0x000e220008000a00 */
[C---:B------:R-:W-:Y:S01]  /*40d0*/  ISETP.GE.AND P3, PT, R69.reuse, R4, PT ;  /* 0x000000044500720c */ /* 0x040fe20003f66270 */
[----:B------:R-:W-:Y:S01]  /*40e0*/  STL [R1+0x160], R3 ;  /* 0x0001600301007387 */ /* 0x000fe20000100800 */
[----:B------:R-:W-:-:S02]  /*40f0*/  ISETP.GE.AND P5, PT, R69, R30, PT ;  /* 0x0000001e4500720c */ /* 0x000fc40003fa6270 */
[C---:B------:R-:W-:Y:S01]  /*4100*/  LOP3.LUT R4, R38.reuse, 0x7, RZ, 0xfc, !PT ;  /* 0x0000000726047812 */ /* 0x040fe200078efcff */
[----:B------:R-:W-:Y:S01]  /*4110*/  STL [R1+0x15c], R2 ;  /* 0x00015c0201007387 */ /* 0x000fe20000100800 */
[----:B------:R-:W-:Y:S02]  /*4120*/  FSEL R30, R7, -INF , P5 ;  /* 0xff800000071e7808 */ /* 0x000fe40002800000 */
[C---:B------:R-:W-:Y:S02]  /*4130*/  ISETP.GE.AND P5, PT, R69.reuse, R4, PT ;  /* 0x000000044500720c */ /* 0x040fe40003fa6270 */
[----:B------:R-:W-:Y:S02]  /*4140*/  LOP3.LUT R4, R38, 0x9, RZ, 0xfc, !PT ;  /* 0x0000000926047812 */ /* 0x000fe400078efcff */
[----:B------:R-:W-:Y:S02]  /*4150*/  FSEL R8, R8, -INF , P3 ;  /* 0xff80000008087808 */ /* 0x000fe40001800000 */
[----:B------:R-:W-:-:S02]  /*4160*/  ISETP.GE.AND P3, PT, R69, R32, PT ;  /* 0x000000204500720c */ /* 0x000fc40003f66270 */
[C---:B------:R-:W-:Y:S01]  /*4170*/  LOP3.LUT R34, R38.reuse, 0xa, RZ, 0xfc, !PT ;  /* 0x0000000a26227812 */ /* 0x040fe200078efcff */
[----:B0-----:R-:W-:Y:S01]  /*4180*/  UIMAD UR4, UR6, UR4, URZ ;  /* 0x00000004060472a4 */ /* 0x001fe2000f8e02ff */
[----:B------:R-:W-:Y:S02]  /*4190*/  FSEL R32, R9, -INF , P0 ;  /* 0xff80000009207808 */ /* 0x000fe40000000000 */
[C---:B------:R-:W-:Y:S02]  /*41a0*/  ISETP.GE.AND P0, PT, R69.reuse, R4, PT ;  /* 0x000000044500720c */ /* 0x040fe40003f06270 */
[----:B------:R-:W-:Y:S02]  /*41b0*/  LOP3.LUT R4, R38, 0xe, RZ, 0xfc, !PT ;  /* 0x0000000e26047812 */ /* 0x000fe400078efcff */
[----:B------:R-:W-:Y:S02]  /*41c0*/  FSEL R10, R10, -INF , P6 ;  /* 0xff8000000a0a7808 */ /* 0x000fe40003000000 */
[----:B------:R-:W-:-:S02]  /*41d0*/  ISETP.GE.AND P6, PT, R69, R34, PT ;  /* 0x000000224500720c */ /* 0x000fc40003fc6270 */
[C---:B------:R-:W-:Y:S02]  /*41e0*/  LOP3.LUT R36, R38.reuse, 0xf, RZ, 0xfc, !PT ;  /* 0x0000000f26247812 */ /* 0x040fe400078efcff */
[----:B------:R-:W-:Y:S02]  /*41f0*/  FSEL R34, R11, -INF , P5 ;  /* 0xff8000000b227808 */ /* 0x000fe40002800000 */
[C---:B------:R-:W-:Y:S02]  /*4200*/  ISETP.GE.AND P5, PT, R69.reuse, R4, PT ;  /* 0x000000044500720c */ /* 0x040fe40003fa6270 */
[----:B------:R-:W-:Y:S02]  /*4210*/  LOP3.LUT R4, R38, 0xd, RZ, 0xfc, !PT ;  /* 0x0000000d26047812 */ /* 0x000fe400078efcff */
[----:B------:R-:W-:Y:S02]  /*4220*/  FSEL R12, R12, -INF , P3 ;  /* 0xff8000000c0c7808 */ /* 0x000fe40001800000 */
[----:B------:R-:W-:-:S02]  /*4230*/  ISETP.GE.AND P3, PT, R69, R36, PT ;  /* 0x000000244500720c */ /* 0x000fc40003f66270 */
[----:B------:R-:W-:Y:S02]  /*4240*/  FMNMX3 R5, R28, R27, R6, !PT ;  /* 0x0000001b1c057276 */ /* 0x000fe40007800006 */
[----:B------:R-:W-:Y:S02]  /*4250*/  FSEL R36, R13, -INF , P0 ;  /* 0xff8000000d247808 */ /* 0x000fe40000000000 */
[----:B------:R-:W-:Y:S02]  /*4260*/  ISETP.GE.AND P0, PT, R69, R4, PT ;  /* 0x000000044500720c */ /* 0x000fe40003f06270 */
[----:B------:R-:W-:Y:S02]  /*4270*/  LOP3.LUT R4, R38, 0xb, RZ, 0xfc, !PT ;  /* 0x0000000b26047812 */ /* 0x000fe400078efcff */
[----:B------:R-:W-:Y:S02]  /*4280*/  FMNMX3 R5, R5, R30, R8, !PT ;  /* 0x0000001e05057276 */ /* 0x000fe40007800008 */
[----:B------:R-:W-:-:S02]  /*4290*/  FSEL R14, R14, -INF , P6 ;  /* 0xff8000000e0e7808 */ /* 0x000fc40003000000 */
[----:B------:R-:W-:Y:S02]  /*42a0*/  ISETP.GE.AND P6, PT, R69, R4, PT ;  /* 0x000000044500720c */ /* 0x000fe40003fc6270 */
[----:B------:R-:W-:Y:S02]  /*42b0*/  LOP3.LUT R4, R38, 0xc, RZ, 0xfc, !PT ;  /* 0x0000000c26047812 */ /* 0x000fe400078efcff */
[----:B------:R-:W-:Y:S02]  /*42c0*/  FMNMX3 R5, R5, R32, R10, !PT ;  /* 0x0000002005057276 */ /* 0x000fe4000780000a */
[----:B------:R-:W-:Y:S02]  /*42d0*/  FSEL R38, R15, -INF , P6 ;  /* 0xff8000000f267808 */ /* 0x000fe40003000000 */
[----:B------:R-:W-:Y:S02]  /*42e0*/  ISETP.GE.AND P6, PT, R69, R4, PT ;  /* 0x000000044500720c */ /* 0x000fe40003fc6270 */
[----:B------:R-:W-:-:S02]  /*42f0*/  FMNMX3 R5, R5, R34, R12, !PT ;  /* 0x0000002205057276 */ /* 0x000fc4000780000c */
[----:B------:R-:W-:Y:S02]  /*4300*/  FSEL R16, R16, -INF , P6 ;  /* 0xff80000010107808 */ /* 0x000fe40003000000 */
[----:B------:R-:W-:Y:S02]  /*4310*/  FMNMX3 R5, R5, R36, R14, !PT ;  /* 0x0000002405057276 */ /* 0x000fe4000780000e */
[----:B------:R-:W-:Y:S02]  /*4320*/  FSEL R40, R17, -INF , P0 ;  /* 0xff80000011287808 */ /* 0x000fe40000000000 */
[----:B------:R-:W-:Y:S02]  /*4330*/  FSEL R18, R18, -INF , P5 ;  /* 0xff80000012127808 */ /* 0x000fe40002800000 */
[----:B------:R-:W-:Y:S02]  /*4340*/  FMNMX3 R5, R5, R38, R16, !PT ;  /* 0x0000002605057276 */ /* 0x000fe40007800010 */
[----:B------:R-:W-:-:S02]  /*4350*/  FSEL R42, R19, -INF , P3 ;  /* 0xff800000132a7808 */ /* 0x000fc40001800000 */
[----:B------:R-:W-:Y:S02]  /*4360*/  FMNMX3 R5, R5, R40, R18, !PT ;  /* 0x0000002805057276 */ /* 0x000fe40007800012 */
[----:B------:R-:W-:Y:S02]  /*4370*/  LOP3.LUT R7, R72, 0xf, RZ, 0xc0, !PT ;  /* 0x0000000f48077812 */ /* 0x000fe400078ec0ff */
[----:B------:R-:W-:Y:S02]  /*4380*/  FMNMX R5, R42, R5, !PT ;  /* 0x000000052a057209 */ /* 0x000fe40007800000 */
[C---:B------:R-:W-:Y:S02]  /*4390*/  LOP3.LUT R44, R72.reuse, 0x60, RZ, 0xc0, !PT ;  /* 0x00000060482c7812 */ /* 0x040fe400078ec0ff */
[----:B------:R-:W-:Y:S01]  /*43a0*/  LOP3.LUT R9, R72, 0x1f, RZ, 0xc0, !PT ;  /* 0x0000001f48097812 */ /* 0x000fe200078ec0ff */
[----:B------:R-:W0:Y:S01]  /*43b0*/  SHFL.BFLY PT, R4, R5, 0x10, 0x1f ;  /* 0x0e001f0005047f89 */ /* 0x000e2200000e0000 */
[----:B------:R-:W-:-:S02]  /*43c0*/  LEA.HI R7, R44, R7, RZ, 0x1f ;  /* 0x000000072c077211 */ /* 0x000fc400078ff8ff */
[----:B------:R-:W-:Y:S02]  /*43d0*/  LOP3.LUT R11, R72, 0xff, RZ, 0xc0, !PT ;  /* 0x000000ff480b7812 */ /* 0x000fe400078ec0ff */
[----:B------:R-:W-:Y:S01]  /*43e0*/  ISETP.GE.U32.AND P5, PT, R9, 0x10, PT ;  /* 0x000000100900780c */ /* 0x000fe20003fa6070 */
[----:B------:R-:W-:Y:S01]  /*43f0*/  IMAD.SHL.U32 R75, R7, 0x8, RZ ;  /* 0x00000008074b7824 */ /* 0x000fe200078e00ff */
[----:B------:R-:W-:Y:S02]  /*4400*/  SHF.R.U32.HI R9, RZ, 0x5, R11 ;  /* 0x00000005ff097819 */ /* 0x000fe4000001160b */
[----:B------:R-:W-:Y:S02]  /*4410*/  ISETP.GE.U32.AND P6, PT, R11, 0x80, PT ;  /* 0x000000800b00780c */ /* 0x000fe40003fc6070 */
[----:B------:R-:W-:Y:S01]  /*4420*/  LOP3.LUT R74, R75, 0x4, R9, 0xf8, !PT ;  /* 0x000000044b4a7812 */ /* 0x000fe200078ef809 */
[----:B------:R-:W-:Y:S01]  /*4430*/  STL [R1+0x11c], R75 ;  /* 0x00011c4b01007387 */ /* 0x000fe20000100800 */
[----:B------:R-:W-:-:S03]  /*4440*/  LEA R73, R11, UR9, 0x2 ;  /* 0x000000090b497c11 */ /* 0x000fc6000f8e10ff */
[----:B------:R-:W-:Y:S01]  /*4450*/  STL [R1+0x120], R74 ;  /* 0x0001204a01007387 */ /* 0x000fe20000100800 */
[----:B0-----:R-:W-:Y:S02]  /*4460*/  FMNMX R7, R5, R4, !PT ;  /* 0x0000000405077209 */ /* 0x001fe40007800000 */
[----:B------:R-:W-:-:S03]  /*4470*/  LOP3.LUT R4, R72, 0x3f, RZ, 0xc0, !PT ;  /* 0x0000003f48047812 */ /* 0x000fc600078ec0ff */
[----:B----4-:R-:W-:Y:S02]  /*4480*/  @!P5 STS [R74+UR9+0x4000], R7 ;  /* 0x004000074a00d988 */ /* 0x010fe40008000809 */
[----:B------:R-:W-:Y:S01]  /*4490*/  IMAD R5, R4, UR5, RZ ;  /* 0x0000000504057c24 */ /* 0x000fe2000f8e02ff */
[----:B------:R-:W-:Y:S01]  /*44a0*/  USHF.R.S32.HI UR5, URZ, 0x1f, UR4 ;  /* 0x0000001fff057899 */ /* 0x000fe20008011404 */
[----:B------:R-:W-:Y:S03]  /*44b0*/  BAR.SYNC.DEFER_BLOCKING 0x0 ;  /* 0x0000000000007b1d */ /* 0x000fe60000010000 */
[----:B---3--:R-:W-:Y:S02]  /*44c0*/  IADD3 R70, P0, P3, R5, UR4, R70 ;  /* 0x0000000405467c10 */ /* 0x008fe4000fb1e046 */
[----:B------:R-:W-:Y:S01]  /*44d0*/  SHF.R.S32.HI R4, RZ, 0x1f, R5 ;  /* 0x0000001fff047819 */ /* 0x000fe20000011405 */
[----:B------:R-:W0:Y:S03]  /*44e0*/  LDCU UR4, c[0x0][0x3d8] ;  /* 0x00007b00ff0477ac */ /* 0x000e260008000800 */
[----:B------:R-:W-:Y:S01]  /*44f0*/  IADD3.X R4, PT, PT, R4, UR5, R71, P0, P3 ;  /* 0x0000000504047c10 */ /* 0x000fe200087e6447 */
[----:B------:R-:W1:Y:S01]  /*4500*/  LDCU UR5, c[0x0][0x3d8] ;  /* 0x00007b00ff0577ac */ /* 0x000e620008000800 */
[----:B------:R-:W-:-:S04]  /*4510*/  LOP3.LUT P0, RZ, R72, 0x1, RZ, 0xc0, !PT ;  /* 0x0000000148ff7812 */ /* 0x000fc8000780c0ff */
[----:B------:R-:W-:Y:S01]  /*4520*/  ISETP.LT.U32.AND P0, PT, R11, 0x80, !P0 ;  /* 0x000000800b00780c */ /* 0x000fe20004701070 */
[----:B------:R-:W2:Y:S01]  /*4530*/  @!P6 LDS R29, [R73+0x4000] ;  /* 0x00400000491de984 */ /* 0x000ea20000000800 */
[----:B0-----:R-:W-:Y:S01]  /*4540*/  IMAD R25, R25, UR4, RZ ;  /* 0x0000000419197c24 */ /* 0x001fe2000f8e02ff */
[----:B------:R-:W0:Y:S04]  /*4550*/  LDCU UR4, c[0x0][0x3d8] ;  /* 0x00007b00ff0477ac */ /* 0x000e280008000800 */
[----:B------:R-:W-:-:S04]  /*4560*/  IADD3 R202, P3, PT, R25, R70, RZ ;  /* 0x0000004619ca7210 */ /* 0x000fc80007f7e0ff */
[----:B------:R-:W-:Y:S01]  /*4570*/  LEA.HI.X.SX32 R203, R25, R4, 0x1, P3 ;  /* 0x0000000419cb7211 */ /* 0x000fe200018f0eff */
[----:B--2---:R-:W2:Y:S02]  /*4580*/  SHFL.BFLY PT, R44, R29, 0x1, 0x1f ;  /* 0x0c201f001d2c7f89 */ /* 0x004ea400000e0000 */
[----:B--2---:R-:W-:-:S05]  /*4590*/  FMNMX R44, R29, R44, !PT ;  /* 0x0000002c1d2c7209 */ /* 0x004fca0007800000 */
[----:B------:R-:W-:Y:S01]  /*45a0*/  @P0 STS [R73+0x4000], R44 ;  /* 0x0040002c49000388 */ /* 0x000fe20000000800 */
[----:B------:R-:W-:Y:S06]  /*45b0*/  BAR.SYNC.DEFER_BLOCKING 0x0 ;  /* 0x0000000000007b1d */ /* 0x000fec0000010000 */
[----:B------:R-:W2:Y:S02]  /*45c0*/  LDS R125, [R75+UR9+0x4000] ;  /* 0x004000094b7d7984 */ /* 0x000ea40008000800 */
[----:B--2---:R-:W-:-:S05]  /*45d0*/  FMNMX R125, R125, -INF , !PT ;  /* 0xff8000007d7d7809 */ /* 0x004fca0007800000 */
[--C-:B------:R-:W-:Y:S01]  /*45e0*/  FADD R28, R28, -R125.reuse ;  /* 0x8000007d1c1c7221 */ /* 0x100fe20000000000 */
[--C-:B------:R-:W-:Y:S01]  /*45f0*/  FADD R27, R27, -R125.reuse ;  /* 0x8000007d1b1b7221 */ /* 0x100fe20000000000 */
[--C-:B------:R-:W-:Y:S01]  /*4600*/  FADD R6, R6, -R125.reuse ;  /* 0x8000007d06067221 */ /* 0x100fe20000000000 */
[--C-:B------:R-:W-:Y:S01]  /*4610*/  FADD R30, R30, -R125.reuse ;  /* 0x8000007d1e1e7221 */ /* 0x100fe20000000000 */
[----:B------:R-:W-:Y:S01]  /*4620*/  FMUL R28, R28, 1.4426950216293334961 ;  /* 0x3fb8aa3b1c1c7820 */ /* 0x000fe20000400000 */
[----:B------:R-:W-:Y:S01]  /*4630*/  FMUL R27, R27, 1.4426950216293334961 ;  /* 0x3fb8aa3b1b1b7820 */ /* 0x000fe20000400000 */
[----:B------:R-:W-:Y:S01]  /*4640*/  FMUL R6, R6, 1.4426950216293334961 ;  /* 0x3fb8aa3b06067820 */ /* 0x000fe20000400000 */
[----:B------:R-:W-:Y:S01]  /*4650*/  FMUL R30, R30, 1.4426950216293334961 ;  /* 0x3fb8aa3b1e1e7820 */ /* 0x000fe20000400000 */
[----:B------:R-:W-:Y:S01]  /*4660*/  MUFU.EX2 R206, R28 ;  /* 0x0000001c00ce7308 */ /* 0x000fe20000000800 */
[--C-:B------:R-:W-:Y:S01]  /*4670*/  FADD R8, R8, -R125.reuse ;  /* 0x8000007d08087221 */ /* 0x100fe20000000000 */
[--C-:B------:R-:W-:Y:S01]  /*4680*/  FADD R32, R32, -R125.reuse ;  /* 0x8000007d20207221 */ /* 0x100fe20000000000 */
[--C-:B------:R-:W-:Y:S01]  /*4690*/  FADD R10, R10, -R125.reuse ;  /* 0x8000007d0a0a7221 */ /* 0x100fe20000000000 */
[--C-:B------:R-:W-:Y:S01]  /*46a0*/  FADD R34, R34, -R125.reuse ;  /* 0x8000007d22227221 */ /* 0x100fe20000000000 */
[----:B------:R-:W-:Y:S01]  /*46b0*/  FMUL R8, R8, 1.4426950216293334961 ;  /* 0x3fb8aa3b08087820 */ /* 0x000fe20000400000 */
[----:B------:R-:W-:Y:S01]  /*46c0*/  FMUL R32, R32, 1.4426950216293334961 ;  /* 0x3fb8aa3b20207820 */ /* 0x000fe20000400000 */
[----:B------:R-:W-:Y:S01]  /*46d0*/  FMUL R10, R10, 1.4426950216293334961 ;  /* 0x3fb8aa3b0a0a7820 */ /* 0x000fe20000400000 */
[----:B------:R-:W2:Y:S01]  /*46e0*/  MUFU.EX2 R205, R27 ;  /* 0x0000001b00cd7308 */ /* 0x000ea20000000800 */
[----:B------:R-:W-:Y:S01]  /*46f0*/  FMUL R34, R34, 1.4426950216293334961 ;  /* 0x3fb8aa3b22227820 */ /* 0x000fe20000400000 */
[--C-:B------:R-:W-:Y:S01]  /*4700*/  FADD R12, R12, -R125.reuse ;  /* 0x8000007d0c0c7221 */ /* 0x100fe20000000000 */
[--C-:B------:R-:W-:Y:S01]  /*4710*/  FADD R36, R36, -R125.reuse ;  /* 0x8000007d24247221 */ /* 0x100fe20000000000 */
[--C-:B------:R-:W-:Y:S01]  /*4720*/  FADD R14, R14, -R125.reuse ;  /* 0x8000007d0e0e7221 */ /* 0x100fe20000000000 */
[--C-:B------:R-:W-:Y:S01]  /*4730*/  FADD R38, R38, -R125.reuse ;  /* 0x8000007d26267221 */ /* 0x100fe20000000000 */
[----:B------:R-:W-:Y:S01]  /*4740*/  FMUL R12, R12, 1.4426950216293334961 ;  /* 0x3fb8aa3b0c0c7820 */ /* 0x000fe20000400000 */
[----:B------:R-:W-:Y:S01]  /*4750*/  FMUL R36, R36, 1.4426950216293334961 ;  /* 0x3fb8aa3b24247820 */ /* 0x000fe20000400000 */
[----:B------:R-:W3:Y:S01]  /*4760*/  MUFU.EX2 R71, R6 ;  /* 0x0000000600477308 */ /* 0x000ee20000000800 */
[----:B------:R-:W-:Y:S01]  /*4770*/  FMUL R14, R14, 1.4426950216293334961 ;  /* 0x3fb8aa3b0e0e7820 */ /* 0x000fe20000400000 */
[----:B------:R-:W-:Y:S01]  /*4780*/  FMUL R38, R38, 1.4426950216293334961 ;  /* 0x3fb8aa3b26267820 */ /* 0x000fe20000400000 */
[--C-:B------:R-:W-:Y:S01]  /*4790*/  FADD R16, R16, -R125.reuse ;  /* 0x8000007d10107221 */ /* 0x100fe20000000000 */
[--C-:B------:R-:W-:Y:S01]  /*47a0*/  FADD R40, R40, -R125.reuse ;  /* 0x8000007d28287221 */ /* 0x100fe20000000000 */
[--C-:B------:R-:W-:Y:S01]  /*47b0*/  FADD R18, R18, -R125.reuse ;  /* 0x8000007d12127221 */ /* 0x100fe20000000000 */
[----:B------:R-:W-:Y:S01]  /*47c0*/  FADD R42, R42, -R125 ;  /* 0x8000007d2a2a7221 */ /* 0x000fe20000000000 */
[----:B------:R-:W-:Y:S01]  /*47d0*/  FMUL R16, R16, 1.4426950216293334961 ;  /* 0x3fb8aa3b10107820 */ /* 0x000fe20000400000 */
[----:B------:R-:W4:Y:S01]  /*47e0*/  MUFU.EX2 R207, R30 ;  /* 0x0000001e00cf7308 */ /* 0x000f220000000800 */
[----:B--2---:R-:W-:Y:S01]  /*47f0*/  FADD R5, R206, R205 ;  /* 0x000000cdce057221 */ /* 0x004fe20000000000 */
[----:B------:R-:W-:Y:S01]  /*4800*/  FMUL R40, R40, 1.4426950216293334961 ;  /* 0x3fb8aa3b28287820 */ /* 0x000fe20000400000 */
[----:B------:R-:W-:Y:S01]  /*4810*/  FMUL R18, R18, 1.4426950216293334961 ;  /* 0x3fb8aa3b12127820 */ /* 0x000fe20000400000 */
[----:B------:R-:W-:-:S04]  /*4820*/  FMUL R42, R42, 1.4426950216293334961 ;  /* 0x3fb8aa3b2a2a7820 */ /* 0x000fc80000400000 */
[----:B------:R2:W0:Y:S01]  /*4830*/  MUFU.EX2 R208, R8 ;  /* 0x0000000800d07308 */ /* 0x0004220000000800 */
[----:B---3--:R-:W-:-:S07]  /*4840*/  FADD R5, R71, R5 ;  /* 0x0000000547057221 */ /* 0x008fce0000000000 */
[----:B------:R-:W3:Y:S01]  /*4850*/  MUFU.EX2 R252, R32 ;  /* 0x0000002000fc7308 */ /* 0x000ee20000000800 */
[----:B----4-:R-:W-:Y:S01]  /*4860*/  FADD R5, R207, R5 ;  /* 0x00000005cf057221 */ /* 0x010fe20000000000 */
[----:B--2---:R-:W2:Y:S06]  /*4870*/  LDC R8, c[0x0][0x3d8] ;  /* 0x0000f600ff087b82 */ /* 0x004eac0000000800 */
[----:B------:R4:W1:Y:S01]  /*4880*/  MUFU.EX2 R241, R10 ;  /* 0x0000000a00f17308 */ /* 0x0008620000000800 */
[----:B0-----:R-:W-:-:S07]  /*4890*/  FADD R5, R208, R5 ;  /* 0x00000005d0057221 */ /* 0x001fce0000000000 */
[----:B------:R-:W0:Y:S01]  /*48a0*/  MUFU.EX2 R240, R34 ;  /* 0x0000002200f07308 */ /* 0x000e220000000800 */
[----:B---3--:R-:W-:Y:S01]  /*48b0*/  FADD R6, R252, R5 ;  /* 0x00000005fc067221 */ /* 0x008fe20000000000 */
[----:B----4-:R-:W3:Y:S06]  /*48c0*/  LDC R10, c[0x0][0x3d8] ;  /* 0x0000f600ff0a7b82 */ /* 0x010eec0000000800 */
[----:B------:R4:W0:Y:S01]  /*48d0*/  MUFU.EX2 R204, R12 ;  /* 0x0000000c00cc7308 */ /* 0x0008220000000800 */
[----:B-1----:R-:W-:Y:S01]  /*48e0*/  FADD R5, R241, R6 ;  /* 0x00000006f1057221 */ /* 0x002fe20000000000 */
[----:B--2---:R-:W-:-:S02]  /*48f0*/  IMAD R25, R8, 0x4, R25 ;  /* 0x0000000408197824 */ /* 0x004fc400078e0219 */
[----:B------:R-:W1:Y:S04]  /*4900*/  LDC R8, c[0x0][0x3d8] ;  /* 0x0000f600ff087b82 */ /* 0x000e680000000800 */
[----:B------:R-:W2:Y:S01]  /*4910*/  MUFU.EX2 R68, R36 ;  /* 0x0000002400447308 */ /* 0x000ea20000000800 */
[----:B0-----:R-:W-:-:S03]  /*4920*/  FADD R5, R240, R5 ;  /* 0x00000005f0057221 */ /* 0x001fc60000000000 */
[----:B----4-:R-:W0:Y:S04]  /*4930*/  LDC R12, c[0x0][0x3d8] ;  /* 0x0000f600ff0c7b82 */ /* 0x010e280000000800 */
[----:B------:R-:W4:Y:S01]  /*4940*/  MUFU.EX2 R237, R14 ;  /* 0x0000000e00ed7308 */ /* 0x000f220000000800 */
[----:B------:R-:W-:-:S07]  /*4950*/  FADD R5, R204, R5 ;  /* 0x00000005cc057221 */ /* 0x000fce0000000000 */
[----:B------:R-:W3:Y:S01]  /*4960*/  MUFU.EX2 R236, R38 ;  /* 0x0000002600ec7308 */ /* 0x000ee20000000800 */
[----:B--2---:R-:W-:-:S07]  /*4970*/  FADD R6, R68, R5 ;  /* 0x0000000544067221 */ /* 0x004fce0000000000 */
[----:B------:R-:W2:Y:S01]  /*4980*/  MUFU.EX2 R3, R16 ;  /* 0x0000001000037308 */ /* 0x000ea20000000800 */
[----:B----4-:R-:W-:-:S07]  /*4990*/  FADD R5, R237, R6 ;  /* 0x00000006ed057221 */ /* 0x010fce0000000000 */
[----:B------:R-:W4:Y:S01]  /*49a0*/  MUFU.EX2 R2, R40 ;  /* 0x0000002800027308 */ /* 0x000f220000000800 */
[----:B---3--:R-:W-:-:S07]  /*49b0*/  FADD R5, R236, R5 ;  /* 0x00000005ec057221 */ /* 0x008fce0000000000 */
[----:B------:R-:W3:Y:S01]  /*49c0*/  MUFU.EX2 R187, R18 ;  /* 0x0000001200bb7308 */ /* 0x000ee20000000800 */
[----:B--2---:R-:W-:-:S07]  /*49d0*/  FADD R5, R3, R5 ;  /* 0x0000000503057221 */ /* 0x004fce0000000000 */
[----:B------:R-:W2:Y:S01]  /*49e0*/  MUFU.EX2 R186, R42 ;  /* 0x0000002a00ba7308 */ /* 0x000ea20000000800 */
[----:B----4-:R-:W-:-:S04]  /*49f0*/  FADD R6, R2, R5 ;  /* 0x0000000502067221 */ /* 0x010fc80000000000 */
[----:B---3--:R-:W-:-:S04]  /*4a00*/  FADD R5, R187, R6 ;  /* 0x00000006bb057221 */ /* 0x008fc80000000000 */
[----:B--2---:R-:W-:-:S05]  /*4a10*/  FADD R5, R186, R5 ;  /* 0x00000005ba057221 */ /* 0x004fca0000000000 */
[----:B------:R-:W2:Y:S02]  /*4a20*/  SHFL.BFLY PT, R6, R5, 0x10, 0x1f ;  /* 0x0e001f0005067f89 */ /* 0x000ea400000e0000 */
[----:B--2---:R-:W-:Y:S01]  /*4a30*/  FADD R6, R5, R6 ;  /* 0x0000000605067221 */ /* 0x004fe20000000000 */
[----:B------:R-:W-:Y:S06]  /*4a40*/  BAR.SYNC.DEFER_BLOCKING 0x0 ;  /* 0x0000000000007b1d */ /* 0x000fec0000010000 */
[----:B------:R-:W-:Y:S02]  /*4a50*/  @!P5 STS [R74+UR9+0x4000], R6 ;  /* 0x004000064a00d988 */ /* 0x000fe40008000809 */
[----:B------:R-:W-:Y:S06]  /*4a60*/  BAR.SYNC.DEFER_BLOCKING 0x0 ;  /* 0x0000000000007b1d */ /* 0x000fec0000010000 */
[----:B------:R-:W2:Y:S01]  /*4a70*/  @!P6 LDS R26, [R73+0x4000] ;  /* 0x00400000491ae984 */ /* 0x000ea20000000800 */
[----:B------:R-:W-:-:S02]  /*4a80*/  IMAD R5, R10, 0x4, R25 ;  /* 0x000000040a057824 */ /* 0x000fc400078e0219 */
[----:B------:R-:W3:Y:S01]  /*4a90*/  LDC R10, c[0x0][0x3d8] ;  /* 0x0000f600ff0a7b82 */ /* 0x000ee20000000800 */
[C---:B------:R-:W-:Y:S01]  /*4aa0*/  IADD3 R200, P3, PT, R25.reuse, R70, RZ ;  /* 0x0000004619c87210 */ /* 0x040fe20007f7e0ff */
[----:B0-----:R-:W-:Y:S01]  /*4ab0*/  IMAD R9, R12, 0x8, R5 ;  /* 0x000000080c097824 */ /* 0x001fe200078e0205 */
[----:B--2---:R-:W0:Y:S02]  /*4ac0*/  SHFL.BFLY PT, R7, R26, 0x1, 0x1f ;  /* 0x0c201f001a077f89 */ /* 0x004e2400000e0000 */
[----:B------:R-:W-:Y:S01]  /*4ad0*/  LEA.HI.X.SX32 R201, R25, R4, 0x1, P3 ;  /* 0x0000000419c97211 */ /* 0x000fe200018f0eff */
[----:B------:R-:W-:Y:S01]  /*4ae0*/  IMAD R23, R23, UR5, RZ ;  /* 0x0000000517177c24 */ /* 0x000fe2000f8e02ff */
[C---:B------:R-:W-:Y:S01]  /*4af0*/  IADD3 R198, P3, PT, R5.reuse, R70, RZ ;  /* 0x0000004605c67210 */ /* 0x040fe20007f7e0ff */
[----:B------:R-:W2:Y:S03]  /*4b00*/  LDC R12, c[0x0][0x3d8] ;  /* 0x0000f600ff0c7b82 */ /* 0x000ea60000000800 */
[----:B------:R-:W-:Y:S01]  /*4b10*/  LEA.HI.X.SX32 R199, R5, R4, 0x1, P3 ;  /* 0x0000000405c77211 */ /* 0x000fe200018f0eff */
[----:B-1----:R-:W-:-:S04]  /*4b20*/  IMAD R5, R8, 0x4, R9 ;  /* 0x0000000408057824 */ /* 0x002fc800078e0209 */
[----:B------:R-:W1:Y:S01]  /*4b30*/  LDC R8, c[0x0][0x3d8] ;  /* 0x0000f600ff087b82 */ /* 0x000e620000000800 */
[----:B0-----:R-:W-:-:S05]  /*4b40*/  FADD R6, R26, R7 ;  /* 0x000000071a067221 */ /* 0x001fca0000000000 */
[----:B------:R0:W-:Y:S01]  /*4b50*/  @P0 STS [R73+0x4000], R6 ;  /* 0x0040000649000388 */ /* 0x0001e20000000800 */
[----:B------:R-:W-:Y:S01]  /*4b60*/  IMAD R7, R24, UR4, RZ ;  /* 0x0000000418077c24 */ /* 0x000fe2000f8e02ff */
[----:B------:R-:W4:Y:S01]  /*4b70*/  LDCU UR4, c[0x0][0x3d8] ;  /* 0x00007b00ff0477ac */ /* 0x000f220008000800 */
[----:B------:R-:W-:Y:S01]  /*4b80*/  F2FP.SATFINITE.E4M3.F32.PACK_AB_MERGE_C R240, R240, R241, RZ ;  /* 0x000000f1f0f0723e */ /* 0x000fe200048070ff */
[----:B------:R-:W-:Y:S08]  /*4b90*/  BAR.SYNC.DEFER_BLOCKING 0x0 ;  /* 0x0000000000007b1d */ /* 0x000ff00000010000 */
[----:B0-----:R-:W0:Y:S01]  /*4ba0*/  LDC R6, c[0x0][0x3d8] ;  /* 0x0000f600ff067b82 */ /* 0x001e220000000800 */
[----:B------:R-:W-:-:S04]  /*4bb0*/  IADD3 R196, P3, PT, R7, R70, RZ ;  /* 0x0000004607c47210 */ /* 0x000fc80007f7e0ff */
[----:B------:R-:W-:Y:S01]  /*4bc0*/  LEA.HI.X.SX32 R197, R7, R4, 0x1, P3 ;  /* 0x0000000407c57211 */ /* 0x000fe200018f0eff */
[----:B---3--:R-:W-:Y:S01]  /*4bd0*/  IMAD R7, R10, 0x4, R5 ;  /* 0x000000040a077824 */ /* 0x008fe200078e0205 */
[C---:B------:R-:W-:Y:S01]  /*4be0*/  IADD3 R194, P3, PT, R9.reuse, R70, RZ ;  /* 0x0000004609c27210 */ /* 0x040fe20007f7e0ff */
[----:B------:R-:W3:Y:S03]  /*4bf0*/  LDC R10, c[0x0][0x3d8] ;  /* 0x0000f600ff0a7b82 */ /* 0x000ee60000000800 */
[----:B------:R-:W-:Y:S02]  /*4c00*/  LEA.HI.X.SX32 R195, R9, R4, 0x1, P3 ;  /* 0x0000000409c37211 */ /* 0x000fe400018f0eff */
[----:B------:R-:W-:-:S04]  /*4c10*/  IADD3 R192, P3, PT, R5, R70, RZ ;  /* 0x0000004605c07210 */ /* 0x000fc80007f7e0ff */
[----:B------:R-:W-:Y:S01]  /*4c20*/  LEA.HI.X.SX32 R193, R5, R4, 0x1, P3 ;  /* 0x0000000405c17211 */ /* 0x000fe200018f0eff */
[----:B------:R-:W2:Y:S01]  /*4c30*/  @P1 LDG.E.U8 R185, desc[UR24][R202.64] ;  /* 0x00000018cab91981 */ /* 0x000ea2000c1e1100 */
[C---:B------:R-:W-:Y:S02]  /*4c40*/  IADD3 R190, P3, PT, R7.reuse, R70, RZ ;  /* 0x0000004607be7210 */ /* 0x040fe40007f7e0ff */
[----:B------:R-:W-:Y:S02]  /*4c50*/  PRMT R124, RZ, 0x7610, R124 ;  /* 0x00007610ff7c7816 */ /* 0x000fe4000000007c */
[----:B------:R-:W-:Y:S01]  /*4c60*/  PRMT R184, RZ, 0x7610, R184 ;  /* 0x00007610ffb87816 */ /* 0x000fe200000000b8 */
[----:B0-----:R-:W-:Y:S02]  /*4c70*/  IMAD R5, R6, 0x8, R7 ;  /* 0x0000000806057824 */ /* 0x001fe400078e0207 */
[----:B------:R-:W0:Y:S01]  /*4c80*/  LDC R6, c[0x0][0x3d8] ;  /* 0x0000f600ff067b82 */ /* 0x000e220000000800 */
[----:B------:R-:W-:Y:S01]  /*4c90*/  LEA.HI.X.SX32 R191, R7, R4, 0x1, P3 ;  /* 0x0000000407bf7211 */ /* 0x000fe200018f0eff */
[----:B------:R-:W2:Y:S01]  /*4ca0*/  @P1 LDG.E.U8 R124, desc[UR24][R198.64] ;  /* 0x00000018c67c1981 */ /* 0x000ea2000c1e1100 */
[C---:B------:R-:W-:Y:S01]  /*4cb0*/  IADD3 R188, P3, PT, R23.reuse, R70, RZ ;  /* 0x0000004617bc7210 */ /* 0x040fe20007f7e0ff */
[----:B-1----:R-:W-:Y:S01]  /*4cc0*/  IMAD R7, R8, 0x4, R5 ;  /* 0x0000000408077824 */ /* 0x002fe200078e0205 */
[----:B------:R-:W-:Y:S01]  /*4cd0*/  PRMT R66, RZ, 0x7610, R66 ;  /* 0x00007610ff427816 */ /* 0x000fe20000000042 */
[----:B------:R-:W2:Y:S01]  /*4ce0*/  @P1 LDG.E.U8 R184, desc[UR24][R200.64] ;  /* 0x00000018c8b81981 */ /* 0x000ea2000c1e1100 */
[----:B------:R-:W-:Y:S01]  /*4cf0*/  LEA.HI.X.SX32 R189, R23, R4, 0x1, P3 ;  /* 0x0000000417bd7211 */ /* 0x000fe200018f0eff */
[----:B------:R-:W1:Y:S01]  /*4d00*/  LDC R8, c[0x0][0x3d8] ;  /* 0x0000f600ff087b82 */ /* 0x000e620000000800 */
[----:B------:R-:W-:-:S02]  /*4d10*/  IADD3 R182, P3, PT, R5, R70, RZ ;  /* 0x0000004605b67210 */ /* 0x000fc40007f7e0ff */
[----:B------:R-:W-:Y:S01]  /*4d20*/  PRMT R64, RZ, 0x7610, R64 ;  /* 0x00007610ff407816 */ /* 0x000fe20000000040 */
[----:B------:R-:W2:Y:S01]  /*4d30*/  @P1 LDG.E.U8 R66, desc[UR24][R194.64] ;  /* 0x00000018c2421981 */ /* 0x000ea2000c1e1100 */
[----:B------:R-:W-:Y:S01]  /*4d40*/  LEA.HI.X.SX32 R183, R5, R4, 0x1, P3 ;  /* 0x0000000405b77211 */ /* 0x000fe200018f0eff */
[----:B---3--:R-:W-:Y:S02]  /*4d50*/  IMAD R5, R10, 0x4, R7 ;  /* 0x000000040a057824 */ /* 0x008fe400078e0207 */
[----:B------:R-:W3:Y:S01]  /*4d60*/  LDC R10, c[0x0][0x3d8] ;  /* 0x0000f600ff0a7b82 */ /* 0x000ee20000000800 */
[C---:B------:R-:W-:Y:S01]  /*4d70*/  IADD3 R180, P3, PT, R7.reuse, R70, RZ ;  /* 0x0000004607b47210 */ /* 0x040fe20007f7e0ff */
[----:B------:R-:W2:Y:S03]  /*4d80*/  @P1 LDG.E.U8 R64, desc[UR24][R190.64] ;  /* 0x00000018be401981 */ /* 0x000ea6000c1e1100 */
[----:B------:R-:W-:Y:S01]  /*4d90*/  LEA.HI.X.SX32 R181, R7, R4, 0x1, P3 ;  /* 0x0000000407b57211 */ /* 0x000fe200018f0eff */
[----:B----4-:R-:W-:Y:S01]  /*4da0*/  IMAD R7, R22, UR4, RZ ;  /* 0x0000000416077c24 */ /* 0x010fe2000f8e02ff */
[C---:B------:R-:W-:Y:S01]  /*4db0*/  IADD3 R178, P3, PT, R5.reuse, R70, RZ ;  /* 0x0000004605b27210 */ /* 0x040fe20007f7e0ff */
[----:B0-----:R-:W-:Y:S01]  /*4dc0*/  IMAD R9, R6, 0x8, R5 ;  /* 0x0000000806097824 */ /* 0x001fe200078e0205 */
[----:B------:R-:W0:Y:S01]  /*4dd0*/  LDCU UR4, c[0x0][0x3d8] ;  /* 0x00007b00ff0477ac */ /* 0x000e220008000800 */
[----:B------:R-:W4:Y:S01]  /*4de0*/  LDC R6, c[0x0][0x3d8] ;  /* 0x0000f600ff067b82 */ /* 0x000f220000000800 */
[----:B------:R-:W-:-:S02]  /*4df0*/  LEA.HI.X.SX32 R179, R5, R4, 0x1, P3 ;  /* 0x0000000405b37211 */ /* 0x000fc400018f0eff */
[----:B------:R-:W-:Y:S01]  /*4e00*/  IADD3 R176, P3, PT, R7, R70, RZ ;  /* 0x0000004607b07210 */ /* 0x000fe20007f7e0ff */
[----:B-1----:R-:W-:-:S03]  /*4e10*/  IMAD R5, R8, 0x4, R9 ;  /* 0x0000000408057824 */ /* 0x002fc600078e0209 */
[----:B------:R-:W-:Y:S01]  /*4e20*/  LEA.HI.X.SX32 R177, R7, R4, 0x1, P3 ;  /* 0x0000000407b17211 */ /* 0x000fe200018f0eff */
[----:B------:R-:W1:Y:S01]  /*4e30*/  LDC R8, c[0x0][0x3d8] ;  /* 0x0000f600ff087b82 */ /* 0x000e620000000800 */
[----:B------:R-:W-:-:S04]  /*4e40*/  IADD3 R174, P3, PT, R9, R70, RZ ;  /* 0x0000004609ae7210 */ /* 0x000fc80007f7e0ff */
[----:B------:R-:W-:Y:S01]  /*4e50*/  LEA.HI.X.SX32 R175, R9, R4, 0x1, P3 ;  /* 0x0000000409af7211 */ /* 0x000fe200018f0eff */
[----:B---3--:R-:W-:Y:S01]  /*4e60*/  IMAD R7, R10, 0x4, R5 ;  /* 0x000000040a077824 */ /* 0x008fe200078e0205 */
[----:B------:R-:W-:Y:S01]  /*4e70*/  IADD3 R172, P3, PT, R5, R70, RZ ;  /* 0x0000004605ac7210 */ /* 0x000fe20007f7e0ff */
[----:B------:R-:W3:Y:S01]  /*4e80*/  LDC R10, c[0x0][0x3d8] ;  /* 0x0000f600ff0a7b82 */ /* 0x000ee20000000800 */
[----:B0-----:R-:W-:Y:S01]  /*4e90*/  IMAD R21, R21, UR4, RZ ;  /* 0x0000000415157c24 */ /* 0x001fe2000f8e02ff */
[----:B------:R-:W0:Y:S01]  /*4ea0*/  LDCU UR4, c[0x0][0x3d8] ;  /* 0x00007b00ff0477ac */ /* 0x000e220008000800 */
[----:B------:R-:W-:Y:S02]  /*4eb0*/  LEA.HI.X.SX32 R173, R5, R4, 0x1, P3 ;  /* 0x0000000405ad7211 */ /* 0x000fe400018f0eff */
[----:B------:R-:W-:Y:S01]  /*4ec0*/  IADD3 R170, P3, PT, R7, R70, RZ ;  /* 0x0000004607aa7210 */ /* 0x000fe20007f7e0ff */
[----:B----4-:R-:W-:-:S03]  /*4ed0*/  IMAD R5, R6, 0x8, R7 ;  /* 0x0000000806057824 */ /* 0x010fc600078e0207 */
[----:B------:R-:W-:Y:S01]  /*4ee0*/  LEA.HI.X.SX32 R171, R7, R4, 0x1, P3 ;  /* 0x0000000407ab7211 */ /* 0x000fe200018f0eff */
[----:B------:R-:W4:Y:S01]  /*4ef0*/  LDC R6, c[0x0][0x3d8] ;  /* 0x0000f600ff067b82 */ /* 0x000f220000000800 */
[----:B------:R-:W-:Y:S01]  /*4f00*/  IADD3 R168, P3, PT, R21, R70, RZ ;  /* 0x0000004615a87210 */ /* 0x000fe20007f7e0ff */
[----:B--2---:R-:W-:-:S03]  /*4f10*/  IMAD R7, R12, 0x4, R5 ;  /* 0x000000040c077824 */ /* 0x004fc600078e0205 */
[----:B------:R-:W-:Y:S02]  /*4f20*/  LEA.HI.X.SX32 R169, R21, R4, 0x1, P3 ;  /* 0x0000000415a97211 */ /* 0x000fe400018f0eff */
[C---:B------:R-:W-:Y:S01]  /*4f30*/  IADD3 R166, P3, PT, R5.reuse, R70, RZ ;  /* 0x0000004605a67210 */ /* 0x040fe20007f7e0ff */
[----:B------:R-:W2:Y:S03]  /*4f40*/  LDC R12, c[0x0][0x3d8] ;  /* 0x0000f600ff0c7b82 */ /* 0x000ea60000000800 */
[----:B------:R-:W-:Y:S01]  /*4f50*/  LEA.HI.X.SX32 R167, R5, R4, 0x1, P3 ;  /* 0x0000000405a77211 */ /* 0x000fe200018f0eff */
[----:B-1----:R-:W-:-:S04]  /*4f60*/  IMAD R5, R8, 0x4, R7 ;  /* 0x0000000408057824 */ /* 0x002fc800078e0207 */
[----:B------:R-:W1:Y:S01]  /*4f70*/  LDC R8, c[0x0][0x3d8] ;  /* 0x0000f600ff087b82 */ /* 0x000e620000000800 */
[----:B------:R-:W-:-:S04]  /*4f80*/  IADD3 R164, P3, PT, R7, R70, RZ ;  /* 0x0000004607a47210 */ /* 0x000fc80007f7e0ff */
[----:B------:R-:W-:Y:S01]  /*4f90*/  LEA.HI.X.SX32 R165, R7, R4, 0x1, P3 ;  /* 0x0000000407a57211 */ /* 0x000fe200018f0eff */
[----:B0-----:R-:W-:Y:S01]  /*4fa0*/  IMAD R7, R20, UR4, RZ ;  /* 0x0000000414077c24 */ /* 0x001fe2000f8e02ff */
[C---:B------:R-:W-:Y:S01]  /*4fb0*/  IADD3 R162, P3, PT, R5.reuse, R70, RZ ;  /* 0x0000004605a27210 */ /* 0x040fe20007f7e0ff */
[----:B----4-:R-:W-:Y:S01]  /*4fc0*/  IMAD R9, R6, 0x8, R5 ;  /* 0x0000000806097824 */ /* 0x010fe200078e0205 */
[----:B------:R-:W0:Y:S01]  /*4fd0*/  LDCU UR4, c[0x0][0x3d8] ;  /* 0x00007b00ff0477ac */ /* 0x000e220008000800 */
[----:B------:R-:W4:Y:S01]  /*4fe0*/  LDC R6, c[0x0][0x3d8] ;  /* 0x0000f600ff067b82 */ /* 0x000f220000000800 */
[----:B------:R-:W-:Y:S01]  /*4ff0*/  LEA.HI.X.SX32 R163, R5, R4, 0x1, P3 ;  /* 0x0000000405a37211 */ /* 0x000fe200018f0eff */
[----:B---3--:R-:W-:Y:S01]  /*5000*/  IMAD R5, R10, 0x4, R9 ;  /* 0x000000040a057824 */ /* 0x008fe200078e0209 */
[----:B------:R-:W-:-:S05]  /*5010*/  IADD3 R160, P3, PT, R7, R70, RZ ;  /* 0x0000004607a07210 */ /* 0x000fca0007f7e0ff */
[----:B------:R-:W3:Y:S01]  /*5020*/  LDC R10, c[0x0][0x3d8] ;  /* 0x0000f600ff0a7b82 */ /* 0x000ee20000000800 */
[----:B------:R-:W-:Y:S02]  /*5030*/  LEA.HI.X.SX32 R161, R7, R4, 0x1, P3 ;  /* 0x0000000407a17211 */ /* 0x000fe400018f0eff */
[----:B------:R-:W-:Y:S01]  /*5040*/  IADD3 R158, P3, PT, R9, R70, RZ ;  /* 0x00000046099e7210 */ /* 0x000fe20007f7e0ff */
[----:B-1----:R-:W-:-:S04]  /*5050*/  IMAD R7, R8, 0x4, R5 ;  /* 0x0000000408077824 */ /* 0x002fc800078e0205 */
[----:B------:R-:W1:Y:S01]  /*5060*/  LDC R8, c[0x0][0x3d8] ;  /* 0x0000f600ff087b82 */ /* 0x000e620000000800 */
[----:B------:R-:W-:Y:S02]  /*5070*/  LEA.HI.X.SX32 R159, R9, R4, 0x1, P3 ;  /* 0x00000004099f7211 */ /* 0x000fe400018f0eff */
[----:B------:R-:W-:Y:S02]  /*5080*/  LEA.HI R9, R72, 0x5c, RZ, 0x1a ;  /* 0x0000005c48097811 */ /* 0x000fe400078fd0ff */
[----:B------:R-:W-:-:S04]  /*5090*/  IADD3 R156, P3, PT, R5, R70, RZ ;  /* 0x00000046059c7210 */ /* 0x000fc80007f7e0ff */
[----:B------:R-:W-:Y:S01]  /*50a0*/  LEA.HI.X.SX32 R157, R5, R4, 0x1, P3 ;  /* 0x00000004059d7211 */ /* 0x000fe200018f0eff */
[----:B0-----:R-:W-:Y:S01]  /*50b0*/  IMAD R5, R9, UR4, RZ ;  /* 0x0000000409057c24 */ /* 0x001fe2000f8e02ff */
[C---:B------:R-:W-:Y:S01]  /*50c0*/  IADD3 R154, P3, PT, R7.reuse, R70, RZ ;  /* 0x00000046079a7210 */ /* 0x040fe20007f7e0ff */
[----:B------:R-:W0:Y:S01]  /*50d0*/  LDC R9, c[0x0][0x3d8] ;  /* 0x0000f600ff097b82 */ /* 0x000e220000000800 */
[----:B------:R-:W1:Y:S01]  /*50e0*/  LDCU UR4, c[0x0][0x3d8] ;  /* 0x00007b00ff0477ac */ /* 0x000e620008000800 */
[----:B----4-:R-:W-:Y:S01]  /*50f0*/  IMAD R11, R6, 0x8, R7 ;  /* 0x00000008060b7824 */ /* 0x010fe200078e0207 */
[----:B------:R-:W-:Y:S02]  /*5100*/  LEA.HI.X.SX32 R155, R7, R4, 0x1, P3 ;  /* 0x00000004079b7211 */ /* 0x000fe400018f0eff */
[C---:B------:R-:W-:Y:S01]  /*5110*/  IADD3 R152, P3, PT, R5.reuse, R70, RZ ;  /* 0x0000004605987210 */ /* 0x040fe20007f7e0ff */
[----:B---3--:R-:W-:Y:S01]  /*5120*/  IMAD R13, R10, 0x4, R11 ;  /* 0x000000040a0d7824 */ /* 0x008fe200078e020b */
[----:B------:R-:W-:Y:S01]  /*5130*/  LEA.HI R6, R72, 0x6c, RZ, 0x1a ;  /* 0x0000006c48067811 */ /* 0x000fe200078fd0ff */
[----:B------:R-:W3:Y:S01]  /*5140*/  LDC R7, c[0x0][0x3d8] ;  /* 0x0000f600ff077b82 */ /* 0x000ee20000000800 */
[----:B------:R-:W-:-:S02]  /*5150*/  LEA.HI.X.SX32 R153, R5, R4, 0x1, P3 ;  /* 0x0000000405997211 */ /* 0x000fc400018f0eff */
[----:B------:R-:W-:-:S05]  /*5160*/  IADD3 R150, P3, PT, R11, R70, RZ ;  /* 0x000000460b967210 */ /* 0x000fca0007f7e0ff */
[----:B------:R-:W4:Y:S01]  /*5170*/  LDC R5, c[0x0][0x3d8] ;  /* 0x0000f600ff057b82 */ /* 0x000f220000000800 */
[----:B------:R-:W-:Y:S01]  /*5180*/  LEA.HI.X.SX32 R151, R11, R4, 0x1, P3 ;  /* 0x000000040b977211 */ /* 0x000fe200018f0eff */
[----:B-1----:R-:W-:Y:S01]  /*5190*/  IMAD R11, R8, 0x4, R13 ;  /* 0x00000004080b7824 */ /* 0x002fe200078e020d */
[----:B------:R-:W-:-:S04]  /*51a0*/  IADD3 R148, P3, PT, R13, R70, RZ ;  /* 0x000000460d947210 */ /* 0x000fc80007f7e0ff */
[----:B------:R-:W-:Y:S01]  /*51b0*/  LEA.HI.X.SX32 R149, R13, R4, 0x1, P3 ;  /* 0x000000040d957211 */ /* 0x000fe200018f0eff */
[----:B------:R-:W-:Y:S01]  /*51c0*/  IMAD R13, R6, UR4, RZ ;  /* 0x00000004060d7c24 */ /* 0x000fe2000f8e02ff */
[----:B------:R-:W-:Y:S01]  /*51d0*/  IADD3 R146, P3, PT, R11, R70, RZ ;  /* 0x000000460b927210 */ /* 0x000fe20007f7e0ff */
[----:B0-----:R-:W-:Y:S01]  /*51e0*/  IMAD R9, R9, 0x8, R11 ;  /* 0x0000000809097824 */ /* 0x001fe200078e020b */
[----:B------:R-:W0:Y:S01]  /*51f0*/  LDC R8, c[0x0][0x3d8] ;  /* 0x0000f600ff087b82 */ /* 0x000e220000000800 */
[----:B------:R-:W1:Y:S01]  /*5200*/  LDCU UR4, c[0x0][0x3d8] ;  /* 0x00007b00ff0477ac */ /* 0x000e620008000800 */
[----:B------:R-:W-:Y:S02]  /*5210*/  LEA.HI.X.SX32 R147, R11, R4, 0x1, P3 ;  /* 0x000000040b937211 */ /* 0x000fe400018f0eff */
[----:B------:R-:W-:-:S04]  /*5220*/  IADD3 R144, P3, PT, R13, R70, RZ ;  /* 0x000000460d907210 */ /* 0x000fc80007f7e0ff */
[----:B------:R-:W-:Y:S01]  /*5230*/  LEA.HI.X.SX32 R145, R13, R4, 0x1, P3 ;  /* 0x000000040d917211 */ /* 0x000fe200018f0eff */
[----:B------:R-:W2:Y:S01]  /*5240*/  LDC R10, c[0x0][0x3d8] ;  /* 0x0000f600ff0a7b82 */ /* 0x000ea20000000800 */
[----:B------:R-:W-:Y:S01]  /*5250*/  IADD3 R142, P3, PT, R9, R70, RZ ;  /* 0x00000046098e7210 */ /* 0x000fe20007f7e0ff */
[----:B----4-:R-:W-:-:S03]  /*5260*/  IMAD R5, R5, 0x4, R9 ;  /* 0x0000000405057824 */ /* 0x010fc600078e0209 */
[----:B------:R-:W-:-:S03]  /*5270*/  LEA.HI.X.SX32 R143, R9, R4, 0x1, P3 ;  /* 0x00000004098f7211 */ /* 0x000fc600018f0eff */
[----:B------:R-:W4:Y:S01]  /*5280*/  LDC R9, c[0x0][0x3d8] ;  /* 0x0000f600ff097b82 */ /* 0x000f220000000800 */
[----:B------:R-:W-:Y:S01]  /*5290*/  LEA.HI R6, R72, 0x7c, RZ, 0x1a ;  /* 0x0000007c48067811 */ /* 0x000fe200078fd0ff */
[----:B---3--:R-:W-:Y:S01]  /*52a0*/  IMAD R7, R7, 0x4, R5 ;  /* 0x0000000407077824 */ /* 0x008fe200078e0205 */
[----:B------:R-:W-:-:S04]  /*52b0*/  IADD3 R140, P3, PT, R5, R70, RZ ;  /* 0x00000046058c7210 */ /* 0x000fc80007f7e0ff */
[----:B------:R-:W-:Y:S01]  /*52c0*/  LEA.HI.X.SX32 R141, R5, R4, 0x1, P3 ;  /* 0x00000004058d7211 */ /* 0x000fe200018f0eff */
[----:B-1----:R-:W-:Y:S01]  /*52d0*/  IMAD R5, R6, UR4, RZ ;  /* 0x0000000406057c24 */ /* 0x002fe2000f8e02ff */
[C---:B------:R-:W-:Y:S01]  /*52e0*/  IADD3 R138, P3, PT, R7.reuse, R70, RZ ;  /* 0x00000046078a7210 */ /* 0x040fe20007f7e0ff */
[----:B0-----:R-:W-:Y:S01]  /*52f0*/  IMAD R6, R8, 0x8, R7 ;  /* 0x0000000808067824 */ /* 0x001fe200078e0207 */
[----:B------:R-:W0:Y:S01]  /*5300*/  LDCU UR4, c[0x0][0x3d8] ;  /* 0x00007b00ff0477ac */ /* 0x000e220008000800 */
[----:B------:R-:W1:Y:S01]  /*5310*/  LDC R8, c[0x0][0x3d8] ;  /* 0x0000f600ff087b82 */ /* 0x000e620000000800 */
[----:B------:R-:W-:Y:S02]  /*5320*/  LEA.HI.X.SX32 R139, R7, R4, 0x1, P3 ;  /* 0x00000004078b7211 */ /* 0x000fe400018f0eff */
[----:B------:R-:W-:-:S04]  /*5330*/  IADD3 R136, P3, PT, R5, R70, RZ ;  /* 0x0000004605887210 */ /* 0x000fc80007f7e0ff */
[----:B------:R-:W-:Y:S01]  /*5340*/  LEA.HI.X.SX32 R137, R5, R4, 0x1, P3 ;  /* 0x0000000405897211 */ /* 0x000fe200018f0eff */
[----:B------:R-:W3:Y:S01]  /*5350*/  LDC R11, c[0x0][0x3d8] ;  /* 0x0000f600ff0b7b82 */ /* 0x000ee20000000800 */
[----:B----4-:R-:W-:Y:S01]  /*5360*/  IMAD R5, R9, 0x4, R6 ;  /* 0x0000000409057824 */ /* 0x010fe200078e0206 */
[----:B------:R-:W-:-:S06]  /*5370*/  IADD3 R134, P3, PT, R6, R70, RZ ;  /* 0x0000004606867210 */ /* 0x000fcc0007f7e0ff */
[----:B------:R-:W4:Y:S01]  /*5380*/  LDC R9, c[0x0][0x3d8] ;  /* 0x0000f600ff097b82 */ /* 0x000f220000000800 */
[----:B--2---:R-:W-:Y:S01]  /*5390*/  IMAD R7, R10, 0x4, R5 ;  /* 0x000000040a077824 */ /* 0x004fe200078e0205 */
[----:B------:R-:W-:Y:S02]  /*53a0*/  LEA.HI.X.SX32 R135, R6, R4, 0x1, P3 ;  /* 0x0000000406877211 */ /* 0x000fe400018f0eff */
[----:B------:R-:W-:Y:S02]  /*53b0*/  LEA.HI R6, R72, 0x8c, RZ, 0x1a ;  /* 0x0000008c48067811 */ /* 0x000fe400078fd0ff */
[C---:B------:R-:W-:Y:S02]  /*53c0*/  IADD3 R132, P3, PT, R5.reuse, R70, RZ ;  /* 0x0000004605847210 */ /* 0x040fe40007f7e0ff */
[----:B------:R-:W2:Y:S02]  /*53d0*/  LDC R10, c[0x0][0x3d8] ;  /* 0x0000f600ff0a7b82 */ /* 0x000ea40000000800 */
[----:B------:R-:W-:Y:S01]  /*53e0*/  LEA.HI.X.SX32 R133, R5, R4, 0x1, P3 ;  /* 0x0000000405857211 */ /* 0x000fe200018f0eff */
[----:B0-----:R-:W-:Y:S01]  /*53f0*/  IMAD R5, R6, UR4, RZ ;  /* 0x0000000406057c24 */ /* 0x001fe2000f8e02ff */
[C---:B------:R-:W-:Y:S01]  /*5400*/  IADD3 R130, P3, PT, R7.reuse, R70, RZ ;  /* 0x0000004607827210 */ /* 0x040fe20007f7e0ff */
[----:B-1----:R-:W-:Y:S01]  /*5410*/  IMAD R6, R8, 0x8, R7 ;  /* 0x0000000808067824 */ /* 0x002fe200078e0207 */
[----:B------:R-:W0:Y:S02]  /*5420*/  LDCU UR4, c[0x0][0x3d8] ;  /* 0x00007b00ff0477ac */ /* 0x000e240008000800 */
[----:B------:R-:W1:Y:S01]  /*5430*/  LDC R8, c[0x0][0x3d8] ;  /* 0x0000f600ff087b82 */ /* 0x000e620000000800 */
[----:B------:R-:W-:-:S02]  /*5440*/  LEA.HI.X.SX32 R131, R7, R4, 0x1, P3 ;  /* 0x0000000407837211 */ /* 0x000fc400018f0eff */
[----:B------:R-:W-:-:S04]  /*5450*/  IADD3 R128, P3, PT, R5, R70, RZ ;  /* 0x0000004605807210 */ /* 0x000fc80007f7e0ff */
[----:B------:R-:W-:Y:S01]  /*5460*/  LEA.HI.X.SX32 R129, R5, R4, 0x1, P3 ;  /* 0x0000000405817211 */ /* 0x000fe200018f0eff */
[----:B----4-:R-:W-:Y:S01]  /*5470*/  IMAD R5, R9, 0x4, R6 ;  /* 0x0000000409057824 */ /* 0x010fe200078e0206 */
[C---:B------:R-:W-:Y:S01]  /*5480*/  IADD3 R126, P3, PT, R6.reuse, R70, RZ ;  /* 0x00000046067e7210 */ /* 0x040fe20007f7e0ff */
[----:B------:R-:W4:Y:S03]  /*5490*/  LDC R9, c[0x0][0x3d8] ;  /* 0x0000f600ff097b82 */ /* 0x000f260000000800 */
[----:B------:R-:W-:Y:S02]  /*54a0*/  LEA.HI.X.SX32 R127, R6, R4, 0x1, P3 ;  /* 0x00000004067f7211 */ /* 0x000fe400018f0eff */
[C---:B------:R-:W-:Y:S01]  /*54b0*/  IADD3 R122, P3, PT, R5.reuse, R70, RZ ;  /* 0x00000046057a7210 */ /* 0x040fe20007f7e0ff */
[----:B--2---:R-:W-:Y:S01]  /*54c0*/  IMAD R7, R10, 0x4, R5 ;  /* 0x000000040a077824 */ /* 0x004fe200078e0205 */
[----:B------:R-:W-:Y:S01]  /*54d0*/  LEA.HI R6, R72, 0x9c, RZ, 0x1a ;  /* 0x0000009c48067811 */ /* 0x000fe200078fd0ff */
[----:B------:R-:W2:Y:S01]  /*54e0*/  LDC R10, c[0x0][0x3d8] ;  /* 0x0000f600ff0a7b82 */ /* 0x000ea20000000800 */
[----:B------:R-:W-:-:S02]  /*54f0*/  LEA.HI.X.SX32 R123, R5, R4, 0x1, P3 ;  /* 0x00000004057b7211 */ /* 0x000fc400018f0eff */
[C---:B------:R-:W-:Y:S01]  /*5500*/  IADD3 R120, P3, PT, R7.reuse, R70, RZ ;  /* 0x0000004607787210 */ /* 0x040fe20007f7e0ff */
[----:B0-----:R-:W-:Y:S01]  /*5510*/  IMAD R5, R6, UR4, RZ ;  /* 0x0000000406057c24 */ /* 0x001fe2000f8e02ff */
[----:B------:R-:W0:Y:S01]  /*5520*/  LDCU UR4, c[0x0][0x3d8] ;  /* 0x00007b00ff0477ac */ /* 0x000e220008000800 */
[----:B-1----:R-:W-:Y:S01]  /*5530*/  IMAD R6, R8, 0x8, R7 ;  /* 0x0000000808067824 */ /* 0x002fe200078e0207 */
[----:B------:R-:W-:Y:S01]  /*5540*/  LEA.HI.X.SX32 R121, R7, R4, 0x1, P3 ;  /* 0x0000000407797211 */ /* 0x000fe200018f0eff */
[----:B------:R-:W1:Y:S01]  /*5550*/  LDC R8, c[0x0][0x3d8] ;  /* 0x0000f600ff087b82 */ /* 0x000e620000000800 */
[----:B------:R-:W-:-:S04]  /*5560*/  IADD3 R118, P3, PT, R5, R70, RZ ;  /* 0x0000004605767210 */ /* 0x000fc80007f7e0ff */
[----:B------:R-:W-:Y:S01]  /*5570*/  LEA.HI.X.SX32 R119, R5, R4, 0x1, P3 ;  /* 0x0000000405777211 */ /* 0x000fe200018f0eff */
[----:B---3--:R-:W-:Y:S01]  /*5580*/  IMAD R5, R11, 0x4, R6 ;  /* 0x000000040b057824 */ /* 0x008fe200078e0206 */
[C---:B------:R-:W-:Y:S01]  /*5590*/  IADD3 R116, P3, PT, R6.reuse, R70, RZ ;  /* 0x0000004606747210 */ /* 0x040fe20007f7e0ff */
[----:B------:R-:W3:Y:S02]  /*55a0*/  LDC R11, c[0x0][0x3d8] ;  /* 0x0000f600ff0b7b82 */ /* 0x000ee40000000800 */
[----:B----4-:R-:W-:Y:S01]  /*55b0*/  IMAD R7, R9, 0x4, R5 ;  /* 0x0000000409077824 */ /* 0x010fe200078e0205 */
[----:B------:R-:W-:Y:S02]  /*55c0*/  LEA.HI.X.SX32 R117, R6, R4, 0x1, P3 ;  /* 0x0000000406757211 */ /* 0x000fe400018f0eff */
[----:B------:R-:W-:-:S03]  /*55d0*/  LEA.HI R6, R72, 0xac, RZ, 0x1a ;  /* 0x000000ac48067811 */ /* 0x000fc600078fd0ff */
[----:B------:R-:W4:Y:S01]  /*55e0*/  LDC R9, c[0x0][0x3d8] ;  /* 0x0000f600ff097b82 */ /* 0x000f220000000800 */
[C---:B------:R-:W-:Y:S01]  /*55f0*/  IADD3 R114, P3, PT, R5.reuse, R70, RZ ;  /* 0x0000004605727210 */ /* 0x040fe20007f7e0ff */
[----:B0-----:R-:W-:Y:S01]  /*5600*/  IMAD R6, R6, UR4, RZ ;  /* 0x0000000406067c24 */ /* 0x001fe2000f8e02ff */
[----:B------:R-:W0:Y:S02]  /*5610*/  LDCU UR4, c[0x0][0x3d8] ;  /* 0x00007b00ff0477ac */ /* 0x000e240008000800 */
[----:B------:R-:W-:Y:S02]  /*5620*/  LEA.HI.X.SX32 R115, R5, R4, 0x1, P3 ;  /* 0x0000000405737211 */ /* 0x000fe400018f0eff */
[----:B------:R-:W-:Y:S01]  /*5630*/  IADD3 R112, P3, PT, R7, R70, RZ ;  /* 0x0000004607707210 */ /* 0x000fe20007f7e0ff */
[----:B-1----:R-:W-:-:S03]  /*5640*/  IMAD R5, R8, 0x8, R7 ;  /* 0x0000000808057824 */ /* 0x002fc600078e0207 */
[----:B------:R-:W-:Y:S02]  /*5650*/  LEA.HI.X.SX32 R113, R7, R4, 0x1, P3 ;  /* 0x0000000407717211 */ /* 0x000fe400018f0eff */
[----:B------:R-:W-:-:S04]  /*5660*/  IADD3 R110, P3, PT, R6, R70, RZ ;  /* 0x00000046066e7210 */ /* 0x000fc80007f7e0ff */
[----:B------:R-:W-:Y:S01]  /*5670*/  LEA.HI.X.SX32 R111, R6, R4, 0x1, P3 ;  /* 0x00000004066f7211 */ /* 0x000fe200018f0eff */
[----:B--2---:R-:W-:Y:S01]  /*5680*/  IMAD R6, R10, 0x4, R5 ;  /* 0x000000040a067824 */ /* 0x004fe200078e0205 */
[C---:B------:R-:W-:Y:S01]  /*5690*/  IADD3 R108, P3, PT, R5.reuse, R70, RZ ;  /* 0x00000046056c7210 */ /* 0x040fe20007f7e0ff */
[----:B------:R-:W1:Y:S01]  /*56a0*/  LDC R10, c[0x0][0x3d8] ;  /* 0x0000f600ff0a7b82 */ /* 0x000e620000000800 */
[----:B------:R-:W-:Y:S02]  /*56b0*/  LEA.HI R8, R72, 0xbc, RZ, 0x1a ;  /* 0x000000bc48087811 */ /* 0x000fe400078fd0ff */
[----:B------:R-:W-:Y:S01]  /*56c0*/  LEA.HI.X.SX32 R109, R5, R4, 0x1, P3 ;  /* 0x00000004056d7211 */ /* 0x000fe200018f0eff */
[----:B----4-:R-:W-:Y:S01]  /*56d0*/  IMAD R7, R9, 0x4, R6 ;  /* 0x0000000409077824 */ /* 0x010fe200078e0206 */
[----:B------:R-:W-:Y:S01]  /*56e0*/  IADD3 R106, P3, PT, R6, R70, RZ ;  /* 0x00000046066a7210 */ /* 0x000fe20007f7e0ff */
[----:B0-----:R-:W-:Y:S01]  /*56f0*/  IMAD R5, R8, UR4, RZ ;  /* 0x0000000408057c24 */ /* 0x001fe2000f8e02ff */
[----:B------:R-:W0:Y:S01]  /*5700*/  LDCU UR4, c[0x0][0x3d8] ;  /* 0x00007b00ff0477ac */ /* 0x000e220008000800 */
[----:B------:R-:W2:Y:S01]  /*5710*/  LDC R8, c[0x0][0x3d8] ;  /* 0x0000f600ff087b82 */ /* 0x000ea20000000800 */
[----:B------:R-:W-:-:S02]  /*5720*/  LEA.HI.X.SX32 R107, R6, R4, 0x1, P3 ;  /* 0x00000004066b7211 */ /* 0x000fc400018f0eff */
[----:B------:R-:W-:Y:S01]  /*5730*/  IADD3 R104, P3, PT, R7, R70, RZ ;  /* 0x0000004607687210 */ /* 0x000fe20007f7e0ff */
[----:B---3--:R-:W-:-:S03]  /*5740*/  IMAD R6, R11, 0x8, R7 ;  /* 0x000000080b067824 */ /* 0x008fc600078e0207 */
[----:B------:R-:W-:Y:S01]  /*5750*/  LEA.HI.X.SX32 R105, R7, R4, 0x1, P3 ;  /* 0x0000000407697211 */ /* 0x000fe200018f0eff */
[----:B------:R-:W3:Y:S01]  /*5760*/  LDC R9, c[0x0][0x3d8] ;  /* 0x0000f600ff097b82 */ /* 0x000ee20000000800 */
[----:B------:R-:W-:-:S04]  /*5770*/  IADD3 R102, P3, PT, R5, R70, RZ ;  /* 0x0000004605667210 */ /* 0x000fc80007f7e0ff */
[----:B------:R-:W-:Y:S01]  /*5780*/  LEA.HI.X.SX32 R103, R5, R4, 0x1, P3 ;  /* 0x0000000405677211 */ /* 0x000fe200018f0eff */
[----:B------:R-:W-:Y:S01]  /*5790*/  IMAD R5, R12, 0x4, R6 ;  /* 0x000000040c057824 */ /* 0x000fe200078e0206 */
[----:B------:R-:W-:-:S03]  /*57a0*/  IADD3 R100, P3, PT, R6, R70, RZ ;  /* 0x0000004606647210 */ /* 0x000fc60007f7e0ff */
[----:B-1----:R-:W-:Y:S01]  /*57b0*/  IMAD R7, R10, 0x4, R5 ;  /* 0x000000040a077824 */ /* 0x002fe200078e0205 */
[----:B------:R-:W-:Y:S01]  /*57c0*/  LEA.HI.X.SX32 R101, R6, R4, 0x1, P3 ;  /* 0x0000000406657211 */ /* 0x000fe200018f0eff */
[----:B------:R-:W1:Y:S01]  /*57d0*/  LDC R10, c[0x0][0x3d8] ;  /* 0x0000f600ff0a7b82 */ /* 0x000e620000000800 */
[C---:B------:R-:W-:Y:S02]  /*57e0*/  IADD3 R98, P3, PT, R5.reuse, R70, RZ ;  /* 0x0000004605627210 */ /* 0x040fe40007f7e0ff */
[----:B------:R-:W-:Y:S02]  /*57f0*/  LEA.HI R6, R72, 0xcc, RZ, 0x1a ;  /* 0x000000cc48067811 */ /* 0x000fe400078fd0ff */
[----:B------:R-:W-:Y:S02]  /*5800*/  LEA.HI.X.SX32 R99, R5, R4, 0x1, P3 ;  /* 0x0000000405637211 */ /* 0x000fe400018f0eff */
[C---:B------:R-:W-:Y:S01]  /*5810*/  IADD3 R96, P3, PT, R7.reuse, R70, RZ ;  /* 0x0000004607607210 */ /* 0x040fe20007f7e0ff */
[----:B0-----:R-:W-:Y:S01]  /*5820*/  IMAD R5, R6, UR4, RZ ;  /* 0x0000000406057c24 */ /* 0x001fe2000f8e02ff */
[----:B------:R-:W0:Y:S01]  /*5830*/  LDCU UR4, c[0x0][0x3d8] ;  /* 0x00007b00ff0477ac */ /* 0x000e220008000800 */
[----:B--2---:R-:W-:Y:S01]  /*5840*/  IMAD R6, R8, 0x8, R7 ;  /* 0x0000000808067824 */ /* 0x004fe200078e0207 */
[----:B------:R-:W-:Y:S01]  /*5850*/  LEA.HI.X.SX32 R97, R7, R4, 0x1, P3 ;  /* 0x0000000407617211 */ /* 0x000fe200018f0eff */
[----:B------:R-:W2:Y:S01]  /*5860*/  LDC R8, c[0x0][0x3d8] ;  /* 0x0000f600ff087b82 */ /* 0x000ea20000000800 */
[----:B------:R-:W-:-:S07]  /*5870*/  IADD3 R94, P3, PT, R5, R70, RZ ;  /* 0x00000046055e7210 */ /* 0x000fce0007f7e0ff */
[----:B------:R-:W4:Y:S01]  /*5880*/  LDC R7, c[0x0][0x3d8] ;  /* 0x0000f600ff077b82 */ /* 0x000f220000000800 */
[----:B------:R-:W-:Y:S01]  /*5890*/  LEA.HI.X.SX32 R95, R5, R4, 0x1, P3 ;  /* 0x00000004055f7211 */ /* 0x000fe200018f0eff */
[----:B---3--:R-:W-:Y:S01]  /*58a0*/  IMAD R5, R9, 0x4, R6 ;  /* 0x0000000409057824 */ /* 0x008fe200078e0206 */
[----:B------:R-:W-:-:S04]  /*58b0*/  IADD3 R92, P3, PT, R6, R70, RZ ;  /* 0x00000046065c7210 */ /* 0x000fc80007f7e0ff */
[----:B------:R-:W-:Y:S01]  /*58c0*/  LEA.HI.X.SX32 R93, R6, R4, 0x1, P3 ;  /* 0x00000004065d7211 */ /* 0x000fe200018f0eff */
[----:B-1----:R-:W-:Y:S01]  /*58d0*/  IMAD R6, R10, 0x4, R5 ;  /* 0x000000040a067824 */ /* 0x002fe200078e0205 */
[----:B------:R-:W-:-:S04]  /*58e0*/  IADD3 R90, P3, PT, R5, R70, RZ ;  /* 0x00000046055a7210 */ /* 0x000fc80007f7e0ff */
[----:B------:R-:W-:Y:S02]  /*58f0*/  LEA.HI.X.SX32 R91, R5, R4, 0x1, P3 ;  /* 0x00000004055b7211 */ /* 0x000fe400018f0eff */
[----:B------:R-:W-:Y:S02]  /*5900*/  IADD3 R88, P3, PT, R6, R70, RZ ;  /* 0x0000004606587210 */ /* 0x000fe40007f7e0ff */
[----:B------:R-:W-:Y:S02]  /*5910*/  LEA.HI R5, R72, 0xdc, RZ, 0x1a ;  /* 0x000000dc48057811 */ /* 0x000fe400078fd0ff */
[----:B------:R-:W-:Y:S01]  /*5920*/  LEA.HI.X.SX32 R89, R6, R4, 0x1, P3 ;  /* 0x0000000406597211 */ /* 0x000fe200018f0eff */
[----:B----4-:R-:W-:Y:S02]  /*5930*/  IMAD R6, R7, 0x8, R6 ;  /* 0x0000000807067824 */ /* 0x010fe400078e0206 */
[----:B------:R-:W1:Y:S01]  /*5940*/  LDC R7, c[0x0][0x3d8] ;  /* 0x0000f600ff077b82 */ /* 0x000e620000000800 */
[----:B0-----:R-:W-:Y:S01]  /*5950*/  IMAD R5, R5, UR4, RZ ;  /* 0x0000000405057c24 */ /* 0x001fe2000f8e02ff */
[----:B------:R-:W0:Y:S04]  /*5960*/  LDCU UR4, c[0x0][0x3d8] ;  /* 0x00007b00ff0477ac */ /* 0x000e280008000800 */
[----:B------:R-:W-:-:S04]  /*5970*/  IADD3 R86, P3, PT, R5, R70, RZ ;  /* 0x0000004605567210 */ /* 0x000fc80007f7e0ff */
[----:B------:R-:W-:Y:S01]  /*5980*/  LEA.HI.X.SX32 R87, R5, R4, 0x1, P3 ;  /* 0x0000000405577211 */ /* 0x000fe200018f0eff */
[----:B--2---:R-:W-:Y:S01]  /*5990*/  IMAD R5, R8, 0x4, R6 ;  /* 0x0000000408057824 */ /* 0x004fe200078e0206 */
[C---:B------:R-:W-:Y:S01]  /*59a0*/  IADD3 R84, P3, PT, R6.reuse, R70, RZ ;  /* 0x0000004606547210 */ /* 0x040fe20007f7e0ff */
[----:B------:R-:W2:Y:S03]  /*59b0*/  LDC R8, c[0x0][0x3d8] ;  /* 0x0000f600ff087b82 */ /* 0x000ea60000000800 */
[----:B------:R-:W-:Y:S02]  /*59c0*/  LEA.HI.X.SX32 R85, R6, R4, 0x1, P3 ;  /* 0x0000000406557211 */ /* 0x000fe400018f0eff */
[----:B------:R-:W-:-:S04]  /*59d0*/  IADD3 R82, P3, PT, R5, R70, RZ ;  /* 0x0000004605527210 */ /* 0x000fc80007f7e0ff */
[----:B------:R-:W-:Y:S01]  /*59e0*/  LEA.HI.X.SX32 R83, R5, R4, 0x1, P3 ;  /* 0x0000000405537211 */ /* 0x000fe200018f0eff */
[----:B-1----:R-:W-:Y:S02]  /*59f0*/  IMAD R5, R7, 0x4, R5 ;  /* 0x0000000407057824 */ /* 0x002fe400078e0205 */
[----:B------:R-:W1:Y:S03]  /*5a00*/  LDC R7, c[0x0][0x3d8] ;  /* 0x0000f600ff077b82 */ /* 0x000e660000000800 */
[----:B------:R-:W-:-:S04]  /*5a10*/  IADD3 R80, P3, PT, R5, R70, RZ ;  /* 0x0000004605507210 */ /* 0x000fc80007f7e0ff */
[----:B------:R-:W-:Y:S02]  /*5a20*/  LEA.HI.X.SX32 R81, R5, R4, 0x1, P3 ;  /* 0x0000000405517211 */ /* 0x000fe400018f0eff */
[----:B------:R-:W-:-:S05]  /*5a30*/  LEA.HI R6, R72, 0xec, RZ, 0x1a ;  /* 0x000000ec48067811 */ /* 0x000fca00078fd0ff */
[----:B0-----:R-:W-:Y:S01]  /*5a40*/  IMAD R6, R6, UR4, RZ ;  /* 0x0000000406067c24 */ /* 0x001fe2000f8e02ff */
[----:B------:R-:W0:Y:S01]  /*5a50*/  LDCU UR4, c[0x0][0x3d8] ;  /* 0x00007b00ff0477ac */ /* 0x000e220008000800 */
[----:B-1----:R-:W-:Y:S02]  /*5a60*/  IMAD R5, R7, 0x8, R5 ;  /* 0x0000000807057824 */ /* 0x002fe400078e0205 */
[----:B------:R-:W1:Y:S01]  /*5a70*/  LDC R7, c[0x0][0x3d8] ;  /* 0x0000f600ff077b82 */ /* 0x000e620000000800 */
[----:B------:R-:W-:-:S04]  /*5a80*/  IADD3 R78, P3, PT, R6, R70, RZ ;  /* 0x00000046064e7210 */ /* 0x000fc80007f7e0ff */
[----:B------:R-:W-:Y:S01]  /*5a90*/  LEA.HI.X.SX32 R79, R6, R4, 0x1, P3 ;  /* 0x00000004064f7211 */ /* 0x000fe200018f0eff */
[----:B--2---:R-:W-:Y:S01]  /*5aa0*/  IMAD R6, R8, 0x4, R5 ;  /* 0x0000000408067824 */ /* 0x004fe200078e0205 */
[----:B------:R-:W-:-:S04]  /*5ab0*/  IADD3 R76, P3, PT, R5, R70, RZ ;  /* 0x00000046054c7210 */ /* 0x000fc80007f7e0ff */
[----:B------:R-:W-:Y:S02]  /*5ac0*/  LEA.HI.X.SX32 R77, R5, R4, 0x1, P3 ;  /* 0x00000004054d7211 */ /* 0x000fe400018f0eff */
[----:B------:R-:W-:-:S04]  /*5ad0*/  IADD3 R74, P3, PT, R6, R70, RZ ;  /* 0x00000046064a7210 */ /* 0x000fc80007f7e0ff */
[----:B------:R-:W-:Y:S01]  /*5ae0*/  LEA.HI.X.SX32 R75, R6, R4, 0x1, P3 ;  /* 0x00000004064b7211 */ /* 0x000fe200018f0eff */
[----:B-1----:R-:W-:Y:S01]  /*5af0*/  IMAD R5, R7, 0x4, R6 ;  /* 0x0000000407057824 */ /* 0x002fe200078e0206 */
[----:B------:R-:W-:-:S04]  /*5b00*/  LEA.HI R7, R72, 0xfc, RZ, 0x1a ;  /* 0x000000fc48077811 */ /* 0x000fc800078fd0ff */
[----:B------:R-:W-:Y:S01]  /*5b10*/  IADD3 R72, P3, PT, R5, R70, RZ ;  /* 0x0000004605487210 */ /* 0x000fe20007f7e0ff */
[----:B0-----:R-:W-:-:S03]  /*5b20*/  IMAD R7, R7, UR4, RZ ;  /* 0x0000000407077c24 */ /* 0x001fc6000f8e02ff */
[----:B------:R-:W-:Y:S02]  /*5b30*/  LEA.HI.X.SX32 R73, R5, R4, 0x1, P3 ;  /* 0x0000000405497211 */ /* 0x000fe400018f0eff */
[----:B------:R-:W-:Y:S01]  /*5b40*/  IADD3 R70, P3, PT, R7, R70, RZ ;  /* 0x0000004607467210 */ /* 0x000fe20007f7e0ff */
[----:B------:R-:W-:-:S03]  /*5b50*/  IMAD.MOV.U32 R6, RZ, RZ, R71 ;  /* 0x000000ffff067224 */ /* 0x000fc600078e0047 */
[----:B------:R-:W-:Y:S02]  /*5b60*/  LEA.HI.X.SX32 R71, R7, R4, 0x1, P3 ;  /* 0x0000000407477211 */ /* 0x000fe400018f0eff */
[----:B------:R-:W0:Y:S01]  /*5b70*/  S2R R7, SR_TID.X ;  /* 0x0000000000077919 */ /* 0x000e220000002100 */
[----:B------:R-:W-:Y:S01]  /*5b80*/  F2FP.SATFINITE.E4M3.F32.PACK_AB_MERGE_C R207, R207, R6, RZ ;  /* 0x00000006cfcf723e */ /* 0x000fe200048070ff */
[C---:B0-----:R-:W-:Y:S01]  /*5b90*/  IMAD.SHL.U32 R6, R7.reuse, 0x8, RZ ;  /* 0x0000000807067824 */ /* 0x041fe200078e00ff */
[----:B------:R-:W-:-:S04]  /*5ba0*/  LOP3.LUT R5, R7, 0x60, RZ, 0xc0, !PT ;  /* 0x0000006007057812 */ /* 0x000fc800078ec0ff */
[----:B------:R-:W-:-:S05]  /*5bb0*/  LOP3.LUT R6, R6, 0x30, RZ, 0xc0, !PT ;  /* 0x0000003006067812 */ /* 0x000fca00078ec0ff */
[----:B------:R-:W-:Y:S01]  /*5bc0*/  IMAD R6, R5, 0x20, R6 ;  /* 0x0000002005067824 */ /* 0x000fe200078e0206 */
[----:B------:R-:W-:-:S04]  /*5bd0*/  LOP3.LUT R5, R7, 0x80, RZ, 0xc0, !PT ;  /* 0x0000008007057812 */ /* 0x000fc800078ec0ff */
[----:B------:R-:W-:Y:S02]  /*5be0*/  SHF.R.U32.HI R5, RZ, 0x2, R5 ;  /* 0x00000002ff057819 */ /* 0x000fe40000011605 */
[----:B------:R-:W-:Y:S02]  /*5bf0*/  LOP3.LUT R241, R7, 0xf, RZ, 0xc0, !PT ;  /* 0x0000000f07f17812 */ /* 0x000fe400078ec0ff */
[----:B------:R-:W-:Y:S02]  /*5c00*/  LOP3.LUT R5, R5, 0x10, R7, 0xf8, !PT ;  /* 0x0000001005057812 */ /* 0x000fe400078ef807 */
[----:B------:R-:W-:Y:S02]  /*5c10*/  LEA R241, R241, UR9, 0x6 ;  /* 0x00000009f1f17c11 */ /* 0x000fe4000f8e30ff */
[----:B------:R-:W-:-:S05]  /*5c20*/  LOP3.LUT R5, R6, R5, RZ, 0x3c, !PT ;  /* 0x0000000506057212 */ /* 0x000fca00078e3cff */
[----:B------:R-:W-:Y:S02]  /*5c30*/  IMAD.IADD R241, R5, 0x1, R241 ;  /* 0x0000000105f17824 */ /* 0x000fe400078e02f1 */
[----:B------:R-:W2:Y:S01]  /*5c40*/  LDL R5, [R1+0x11c] ;  /* 0x00011c0001057983 */ /* 0x000ea20000100800 */
[----:B------:R-:W-:-:S06]  /*5c50*/  PRMT R4, RZ, 0x7610, R4 ;  /* 0x00007610ff047816 */ /* 0x000fcc0000000004 */
[----:B------:R-:W3:Y:S01]  /*5c60*/  @P1 LDG.E.U8 R4, desc[UR24][R72.64] ;  /* 0x0000001848041981 */ /* 0x000ee2000c1e1100 */
[----:B------:R-:W-:Y:S02]  /*5c70*/  PRMT R62, RZ, 0x7610, R62 ;  /* 0x00007610ff3e7816 */ /* 0x000fe4000000003e */
[----:B------:R-:W-:Y:S02]  /*5c80*/  PRMT R60, RZ, 0x7610, R60 ;  /* 0x00007610ff3c7816 */ /* 0x000fe4000000003c */
[----:B------:R-:W-:Y:S02]  /*5c90*/  PRMT R58, RZ, 0x7610, R58 ;  /* 0x00007610ff3a7816 */ /* 0x000fe4000000003a */
[----:B------:R-:W-:Y:S01]  /*5ca0*/  PRMT R56, RZ, 0x7610, R56 ;  /* 0x00007610ff387816 */ /* 0x000fe20000000038 */
[----:B------:R-:W4:Y:S01]  /*5cb0*/  @P1 LDG.E.U8 R62, desc[UR24][R182.64] ;  /* 0x00000018b63e1981 */ /* 0x000f22000c1e1100 */
[----:B------:R-:W-:Y:S02]  /*5cc0*/  PRMT R54, RZ, 0x7610, R54 ;  /* 0x00007610ff367816 */ /* 0x000fe40000000036 */
[----:B------:R-:W-:Y:S01]  /*5cd0*/  PRMT R52, RZ, 0x7610, R52 ;  /* 0x00007610ff347816 */ /* 0x000fe20000000034 */
        /* <DEDUP_REMOVED lines=40> */
[----:B------:R-:W-:-:S03]  /*5f60*/  PRMT R57, RZ, 0x7610, R57 ;  /* 0x00007610ff397816 */ /* 0x000fc60000000039 */
        /* <DEDUP_REMOVED lines=23> */
[----:B------:R-:W-:Y:S02]  /*60e0*/  PRMT R33, RZ, 0x7610, R33 ;  /* 0x00007610ff217816 */ /* 0x000fe40000000021 */
        /* <DEDUP_REMOVED lines=20> */
[----:B------:R-:W-:-:S03]  /*6230*/  F2FP.SATFINITE.E4M3.F32.PACK_AB_MERGE_C R7, R186, R187, RZ ;  /* 0x000000bbba07723e */ /* 0x000fc600048070ff */
[----:B------:R-:W4:Y:S04]  /*6240*/  @P1 LDG.E.U8 R53, desc[UR24][R164.64] ;  /* 0x00000018a4351981 */ /* 0x000f28000c1e1100 */
        /* <DEDUP_REMOVED lines=22> */
[----:B------:R-:W4:Y:S01]  /*63b0*/  @P1 LDG.E.U8 R8, desc[UR24][R70.64] ;  /* 0x0000001846081981 */ /* 0x000f22000c1e1100 */
[----:B------:R-:W-:-:S02]  /*63c0*/  F2FP.SATFINITE.E4M3.F32.PACK_AB_MERGE_C R6, R236, R237, RZ ;  /* 0x000000edec06723e */ /* 0x000fc400048070ff */
[----:B------:R-:W-:Y:S02]  /*63d0*/  F2FP.SATFINITE.E4M3.F32.PACK_AB_MERGE_C R7, R2, R3, R7 ;  /* 0x000000030207723e */ /* 0x000fe40004807007 */
[----:B------:R-:W-:Y:S01]  /*63e0*/  F2FP.SATFINITE.E4M3.F32.PACK_AB_MERGE_C R6, R68, R204, R6 ;  /* 0x000000cc4406723e */ /* 0x000fe20004807006 */
[----:B--2---:R0:W1:Y:S01]  /*63f0*/  LDS R186, [R5+UR9+0x4000] ;  /* 0x0040000905ba7984 */ /* 0x0040620008000800 */
[----:B------:R-:W-:Y:S01]  /*6400*/  BAR.SYNC.DEFER_BLOCKING 0x0 ;  /* 0x0000000000007b1d */ /* 0x000fe20000010000 */
[----:B0-----:R-:W-:-:S05]  /*6410*/  F2FP.SATFINITE.E4M3.F32.PACK_AB_MERGE_C R5, R252, R208, R240 ;  /* 0x000000d0fc05723e */ /* 0x001fca00048070f0 */
[----:B------:R0:W5:Y:S04]  /*6420*/  LDL.LU R208, [R1+0x178] ;  /* 0x0001780001d07983 */ /* 0x0001680000300800 */
[----:B---3--:R2:W-:Y:S02]  /*6430*/  STS.U8 [R0+UR9+0x7e00], R4 ;  /* 0x007e000400007988 */ /* 0x0085e40008000009 */
[----:B--2---:R-:W-:Y:S02]  /*6440*/  F2FP.SATFINITE.E4M3.F32.PACK_AB_MERGE_C R4, R205, R206, R207 ;  /* 0x000000cecd04723e */ /* 0x004fe400048070cf */
[----:B------:R0:W5:Y:S04]  /*6450*/  LDL.LU R207, [R1+0x174] ;  /* 0x0001740001cf7983 */ /* 0x0001680000300800 */
[----:B------:R0:W5:Y:S04]  /*6460*/  LDL.LU R206, [R1+0x170] ;  /* 0x0001700001ce7983 */ /* 0x0001680000300800 */
[----:B------:R0:W5:Y:S04]  /*6470*/  LDL.LU R205, [R1+0x16c] ;  /* 0x00016c0001cd7983 */ /* 0x0001680000300800 */
[----:B------:R0:W5:Y:S04]  /*6480*/  LDL.LU R204, [R1+0x168] ;  /* 0x0001680001cc7983 */ /* 0x0001680000300800 */
[----:B------:R0:W5:Y:S04]  /*6490*/  LDL.LU R68, [R1+0x164] ;  /* 0x0001640001447983 */ /* 0x0001680000300800 */
[----:B------:R0:W5:Y:S04]  /*64a0*/  LDL.LU R3, [R1+0x160] ;  /* 0x0001600001037983 */ /* 0x0001680000300800 */
[----:B------:R0:W5:Y:S01]  /*64b0*/  LDL.LU R2, [R1+0x15c] ;  /* 0x00015c0001027983 */ /* 0x0001620000300800 */
[----:B------:R-:W-:-:S03]  /*64c0*/  LOP3.LUT R187, R0, 0x20, RZ, 0x3c, !PT ;  /* 0x0000002000bb7812 */ /* 0x000fc600078e3cff */
[----:B------:R-:W-:Y:S04]  /*64d0*/  STS.U8 [R0+UR9+0x4000], R185 ;  /* 0x004000b900007988 */ /* 0x000fe80008000009 */
[----:B------:R2:W-:Y:S04]  /*64e0*/  STS.U8 [R0+UR9+0x4200], R124 ;  /* 0x0042007c00007988 */ /* 0x0005e80008000009 */
[----:B------:R-:W-:Y:S04]  /*64f0*/  STS.U8 [R0+UR9+0x4400], R66 ;  /* 0x0044004200007988 */ /* 0x000fe80008000009 */
[----:B------:R-:W-:Y:S04]  /*6500*/  STS.U8 [R0+UR9+0x4600], R64 ;  /* 0x0046004000007988 */ /* 0x000fe80008000009 */
[----:B----4-:R-:W-:Y:S04]  /*6510*/  STS.U8 [R0+UR9+0x4800], R62 ;  /* 0x0048003e00007988 */ /* 0x010fe80008000009 */
        /* <DEDUP_REMOVED lines=38> */
[----:B--2---:R-:W-:-:S03]  /*6780*/  FADD R124, -R125, -INF ;  /* 0xff8000007d7c7421 */ /* 0x004fc60000000100 */
[----:B------:R-:W-:Y:S04]  /*6790*/  STS.U8 [R187+UR9+0x5900], R45 ;  /* 0x0059002dbb007988 */ /* 0x000fe80008000009 */
[----:B------:R-:W-:Y:S04]  /*67a0*/  STS.U8 [R187+UR9+0x5b00], R43 ;  /* 0x005b002bbb007988 */ /* 0x000fe80008000009 */
[----:B------:R-:W-:Y:S04]  /*67b0*/  STS.U8 [R187+UR9+0x5d00], R41 ;  /* 0x005d0029bb007988 */ /* 0x000fe80008000009 */
[----:B------:R-:W-:Y:S01]  /*67c0*/  STS.U8 [R187+UR9+0x5f00], R39 ;  /* 0x005f0027bb007988 */ /* 0x000fe20008000009 */
[----:B------:R-:W-:-:S03]  /*67d0*/  FMUL R124, R124, 1.4426950216293334961 ;  /* 0x3fb8aa3b7c7c7820 */ /* 0x000fc60000400000 */
[----:B------:R-:W-:Y:S04]  /*67e0*/  STS.U8 [R187+UR9+0x6100], R37 ;  /* 0x00610025bb007988 */ /* 0x000fe80008000009 */
[----:B------:R-:W-:Y:S04]  /*67f0*/  STS.U8 [R187+UR9+0x6300], R35 ;  /* 0x00630023bb007988 */ /* 0x000fe80008000009 */
[----:B------:R-:W-:Y:S04]  /*6800*/  STS.U8 [R187+UR9+0x6500], R33 ;  /* 0x00650021bb007988 */ /* 0x000fe80008000009 */
[----:B------:R-:W-:Y:S04]  /*6810*/  STS.U8 [R187+UR9+0x6700], R31 ;  /* 0x0067001fbb007988 */ /* 0x000fe80008000009 */
[----:B------:R-:W-:Y:S04]  /*6820*/  STS.U8 [R187+UR9+0x6900], R29 ;  /* 0x0069001dbb007988 */ /* 0x000fe80008000009 */
[----:B------:R-:W-:Y:S01]  /*6830*/  STS.U8 [R187+UR9+0x6b00], R27 ;  /* 0x006b001bbb007988 */ /* 0x000fe20008000009 */
[----:B------:R-:W2:Y:S03]  /*6840*/  MUFU.EX2 R124, R124 ;  /* 0x0000007c007c7308 */ /* 0x000ea60000000800 */
        /* <DEDUP_REMOVED lines=10> */
[----:B------:R3:W-:Y:S02]  /*68f0*/  STS.128 [R241+0x10000], R4 ;  /* 0x01000004f1007388 */ /* 0x0007e40000000c00 */
[----:B---3--:R-:W3:Y:S01]  /*6900*/  LDTM.16dp32bit_t0_t15.x64 R4, tmem[UR11] ;  /* 0x0000000b000479ee */ /* 0x008ee20008b00000 */
[----:B------:R-:W4:Y:S01]  /*6910*/  LDTM.16dp32bit_t16_t31.x64 R4, tmem[UR11+0x40] ;  /* 0x0000400b000479ee */ /* 0x000f220008b20000 */
[----:B------:R-:W-:Y:S01]  /*6920*/  NOP ;  /* 0x0000000000007918 */ /* 0x000fe20000000000 */
[----:B012---:R-:W-:Y:S05]  /*6930*/  @!P1 BRA `(.L_x_9) ;  /* 0x0000000400089947 */ /* 0x007fea0003800000 */
[C---:B---34-:R-:W-:Y:S01]  /*6940*/  FMUL R4, R124.reuse, R4 ;  /* 0x000000047c047220 */ /* 0x058fe20000400000 */
[C---:B------:R-:W-:Y:S01]  /*6950*/  FMUL R5, R124.reuse, R5 ;  /* 0x000000057c057220 */ /* 0x040fe20000400000 */
        /* <DEDUP_REMOVED lines=61> */
[----:B------:R-:W-:-:S04]  /*6d30*/  FMUL R67, R124, R67 ;  /* 0x000000437c437220 */ /* 0x000fc80000400000 */
[----:B------:R0:W-:Y:S01]  /*6d40*/  STTM.16dp32bit_t0_t15.x64 tmem[UR11], R4 ;  /* 0x00000004000079ed */ /* 0x0001e20008b0000b */
[----:B------:R0:W-:Y:S02]  /*6d50*/  STTM.16dp32bit_t16_t31.x64 tmem[UR11+0x40], R4 ;  /* 0x00004004000079ed */ /* 0x0001e40008b2000b */
.L_x_9:
[----:B----4-:R-:W1:Y:S02]  /*6d60*/  FENCE.VIEW.ASYNC.T ;  /* 0x00000000000073c6 */ /* 0x010e640000000200 */
[----:B-1----:R-:W-:Y:S01]  /*6d70*/  BAR.SYNC.DEFER_BLOCKING 0x0 ;  /* 0x0000000000007b1d */ /* 0x002fe20000010000 */
[----:B------:R-:W-:Y:S01]  /*6d80*/  UISETP.GE.AND UP0, UPT, UR8, 0x1, UPT ;  /* 0x000000010800788c */ /* 0x000fe2000bf06270 */
[----:B0--3--:R-:W-:-:S04]  /*6d90*/  FADD R4, R124, R186 ;  /* 0x000000ba7c047221 */ /* 0x009fc80000000000 */
[----:B------:R0:W-:Y:S06]  /*6da0*/  MEMBAR.ALL.CTA ;  /* 0x0000000000007992 */ /* 0x0001ec0000008000 */
[----:B0-----:R-:W0:Y:S02]  /*6db0*/  FENCE.VIEW.ASYNC.S ;  /* 0x00000000000073c6 */ /* 0x001e240000000000 */
[----:B0-----:R-:W-:Y:S06]  /*6dc0*/  BAR.SYNC.DEFER_BLOCKING 0x0 ;  /* 0x0000000000007b1d */ /* 0x001fec0000010000 */
[----:B------:R-:W-:Y:S05]  /*6dd0*/  @!P2 BRA `(.L_x_10) ;  /* 0x000000000064a947 */ /* 0x000fea0003800000 */
[----:B------:R-:W-:Y:S02]  /*6de0*/  UIADD3 UR4, UPT, UPT, UR9, 0x10000, URZ ;  /* 0x0001000009047890 */ /* 0x000fe4000fffe0ff */
[----:B------:R-:W-:Y:S02]  /*6df0*/  UIADD3 UR5, UPT, UPT, UR9, 0x4000, URZ ;  /* 0x0000400009057890 */ /* 0x000fe4000fffe0ff */
[----:B------:R-:W-:Y:S02]  /*6e00*/  USHF.R.U32.HI UR4, URZ, 0x4, UR4 ;  /* 0x00000004ff047899 */ /* 0x000fe40008011604 */
[----:B------:R-:W-:Y:S02]  /*6e10*/  USHF.R.U32.HI UR5, URZ, 0x4, UR5 ;  /* 0x00000004ff057899 */ /* 0x000fe40008011605 */
[----:B------:R-:W-:Y:S02]  /*6e20*/  USGXT.U32 UR6, UR4, 0xe ;  /* 0x0000000e0406789a */ /* 0x000fe40008000000 */
[----:B------:R-:W-:Y:S01]  /*6e30*/  USGXT.U32 UR16, UR5, 0xe ;  /* 0x0000000e0510789a */ /* 0x000fe20008000000 */
[----:B------:R-:W-:Y:S01]  /*6e40*/  UMOV UR18, 0xfffffffe ;  /* 0xfffffffe00127882 */ /* 0x000fe20000000000 */
[----:B------:R-:W-:Y:S01]  /*6e50*/  UMOV UR19, 0x7fffbfdf ;  /* 0x7fffbfdf00137882 */ /* 0x000fe20000000000 */
[----:B------:R-:W-:Y:S01]  /*6e60*/  UMOV UR7, URZ ;  /* 0x000000ff00077c82 */ /* 0x000fe20008000000 */
[----:B------:R-:W-:Y:S01]  /*6e70*/  UMOV UR17, URZ ;  /* 0x000000ff00117c82 */ /* 0x000fe20008000000 */
[----:B------:R-:W-:-:S02]  /*6e80*/  UIADD3.64 UR20, UPT, UPT, UR6, -UR18, URZ ;  /* 0x8000001206147297 */ /* 0x000fc4000fffe0ff */
[----:B------:R-:W-:Y:S01]  /*6e90*/  UIADD3.64 UR18, UPT, UPT, UR16, -UR18, URZ ;  /* 0x8000001210127297 */ /* 0x000fe2000fffe0ff */
[----:B------:R-:W-:Y:S01]  /*6ea0*/  UMOV UR22, 0x0 ;  /* 0x0000000000167882 */ /* 0x000fe20000000000 */
[----:B------:R-:W-:Y:S01]  /*6eb0*/  UMOV UR23, 0x4400010 ;  /* 0x0440001000177882 */ /* 0x000fe20000000000 */
[----:B------:R-:W-:Y:S01]  /*6ec0*/  UMOV UR4, UR12 ;  /* 0x0000000c00047c82 */ /* 0x000fe20008000000 */
[----:B------:R-:W-:Y:S01]  /*6ed0*/  UMOV UR5, URZ ;  /* 0x000000ff00057c82 */ /* 0x000fe20008000000 */
[----:B------:R-:W-:Y:S01]  /*6ee0*/  UMOV UR7, 0x80004020 ;  /* 0x8000402000077882 */ /* 0x000fe20000000000 */
[----:B------:R-:W-:Y:S01]  /*6ef0*/  UMOV UR17, 0x80004020 ;  /* 0x8000402000117882 */ /* 0x000fe20000000000 */
[----:B------:R-:W-:Y:S01]  /*6f00*/  UMOV UR26, 0x0 ;  /* 0x00000000001a7882 */ /* 0x000fe20000000000 */
[----:B------:R-:W-:Y:S01]  /*6f10*/  UMOV UR27, 0x4400010 ;  /* 0x04400010001b7882 */ /* 0x000fe20000000000 */
[----:B------:R-:W-:Y:S01]  /*6f20*/  UMOV UR4, UR4 ;  /* 0x0000000400047c82 */ /* 0x000fe20008000000 */
[----:B------:R0:W-:Y:S01]  /*6f30*/  UTCQMMA gdesc[UR6], gdesc[UR16], tmem[UR10], tmem[UR22], idesc[UR23], UPT ;  /* 0x00ff1610060075ea */ /* 0x0001e2000b80030a */
[----:B------:R0:W-:Y:S01]  /*6f40*/  UTCQMMA gdesc[UR20], gdesc[UR18], tmem[UR10], tmem[UR26], idesc[UR27], UPT ;  /* 0x00ff1a12140075ea */ /* 0x0001e2000b80030a */
[----:B------:R0:W-:Y:S01]  /*6f50*/  UTCBAR [UR4], URZ ;  /* 0x000000ff040073e9 */ /* 0x0001e200080000ff */
[----:B------:R-:W-:Y:S01]  /*6f60*/  NOP ;  /* 0x0000000000007918 */ /* 0x000fe20000000000 */
.L_x_10:
[----:B------:R-:W-:Y:S01]  /*6f70*/  FSEL R4, R4, 1, P1 ;  /* 0x3f80000004047808 */ /* 0x000fe20000800000 */
[----:B------:R-:W-:Y:S01]  /*6f80*/  UMOV UR70, URZ ;  /* 0x000000ff00467c82 */ /* 0x000fe20008000000 */
[----:B------:R-:W-:-:S03]  /*6f90*/  FSEL R124, R125, -INF , P1 ;  /* 0xff8000007d7c7808 */ /* 0x000fc60000800000 */
[----:B------:R1:W-:Y:S01]  /*6fa0*/  STL [R1+0x118], R4 ;  /* 0x0001180401007387 */ /* 0x0003e20000100800 */
[----:B------:R-:W-:Y:S05]  /*6fb0*/  BRA.U !UP0, `(.L_x_11) ;  /* 0x0000004108287547 */ /* 0x000fea000b800000 */
[----:B------:R-:W2:Y:S01]  /*6fc0*/  S2R R5, SR_TID.X ;  /* 0x0000000000057919 */ /* 0x000ea20000002100 */
[----:B0-----:R-:W-:Y:S01]  /*6fd0*/  USHF.R.U32.HI UR22, URZ, 0x4, UR59 ;  /* 0x00000004ff167899 */ /* 0x001fe2000801163b */
[----:B------:R-:W-:Y:S01]  /*6fe0*/  IMAD.MOV.U32 R20, RZ, RZ, R124 ;  /* 0x000000ffff147224 */ /* 0x000fe200078e007c */
[----:B------:R-:W-:Y:S01]  /*6ff0*/  USHF.R.U32.HI UR21, URZ, 0x4, UR9 ;  /* 0x00000004ff157899 */ /* 0x000fe20008011609 */
[----:B------:R-:W-:Y:S01]  /*7000*/  IMAD.MOV.U32 R21, RZ, RZ, RZ ;  /* 0x000000ffff157224 */ /* 0x000fe200078e00ff */
[----:B------:R-:W0:Y:S01]  /*7010*/  LDCU UR16, c[0x0][0x3c4] ;  /* 0x00007880ff1077ac */ /* 0x000e220008000800 */
[----:B------:R-:W3:Y:S01]  /*7020*/  LDCU UR66, c[0x0][0x3d4] ;  /* 0x00007a80ff4277ac */ /* 0x000ee20008000800 */
[----:B------:R-:W-:Y:S02]  /*7030*/  USGXT.U32 UR22, UR22, 0xe ;  /* 0x0000000e1616789a */ /* 0x000fe40008000000 */
[----:B------:R-:W-:Y:S02]  /*7040*/  USGXT.U32 UR21, UR21, 0xe ;  /* 0x0000000e1515789a */ /* 0x000fe40008000000 */
[----:B------:R-:W-:-:S02]  /*7050*/  UIADD3 UR23, UPT, UPT, UR9, 0x10000, URZ ;  /* 0x0001000009177890 */ /* 0x000fc4000fffe0ff */
[----:B------:R-:W-:Y:S02]  /*7060*/  UIADD3 UR28, UP0, UPT, UR22, 0x2, URZ ;  /* 0x00000002161c7890 */ /* 0x000fe4000ff1e0ff */
[----:B------:R-:W-:Y:S01]  /*7070*/  UIADD3 UR26, UP3, UPT, UR21, 0x80, URZ ;  /* 0x00000080151a7890 */ /* 0x000fe2000ff7e0ff */
[----:B------:R-:W-:Y:S01]  /*7080*/  UMOV UR5, URZ ;  /* 0x000000ff00057c82 */ /* 0x000fe20008000000 */
[----:B------:R-:W-:Y:S02]  /*7090*/  UIADD3 UR4, UPT, UPT, UR9, 0xc000, URZ ;  /* 0x0000c00009047890 */ /* 0x000fe4000fffe0ff */
[----:B------:R-:W-:Y:S01]  /*70a0*/  USHF.R.U32.HI UR67, URZ, 0x4, UR23 ;  /* 0x00000004ff437899 */ /* 0x000fe20008011617 */
[----:B------:R-:W-:Y:S01]  /*70b0*/  UMOV UR6, URZ ;  /* 0x000000ff00067c82 */ /* 0x000fe20008000000 */
[----:B------:R-:W-:Y:S02]  /*70c0*/  UIADD3.X UR29, UPT, UPT, UR5, 0x40004040, URZ, UP0, !UPT ;  /* 0x40004040051d7890 */ /* 0x000fe400087fe4ff */
[----:B------:R-:W-:Y:S01]  /*70d0*/  UIADD3.X UR27, UPT, UPT, UR6, -0x7fffbfe0, URZ, UP3, !UPT ;  /* 0x80004020061b7890 */ /* 0x000fe20009ffe4ff */
[----:B-12---:R-:W-:Y:S01]  /*70e0*/  LOP3.LUT R4, R5, 0x80, RZ, 0xc0, !PT ;  /* 0x0000008005047812 */ /* 0x006fe200078ec0ff */
[----:B------:R-:W-:-:S02]  /*70f0*/  UIADD3 UR30, UP6, UPT, UR26, 0x80, URZ ;  /* 0x000000801a1e7890 */ /* 0x000fc4000ffde0ff */
[----:B------:R-:W-:Y:S01]  /*7100*/  UIADD3 UR32, UP0, UPT, UR26, 0x100, URZ ;  /* 0x000001001a207890 */ /* 0x000fe2000ff1e0ff */
[----:B------:R-:W-:Y:S01]  /*7110*/  R2UR UR68, R4 ;  /* 0x00000000044472ca */ /* 0x000fe200000e0000 */
[----:B------:R-:W-:Y:S02]  /*7120*/  USHF.R.U32.HI UR4, URZ, 0x4, UR4 ;  /* 0x00000004ff047899 */ /* 0x000fe40008011604 */
[----:B------:R-:W-:Y:S02]  /*7130*/  USGXT.U32 UR67, UR67, 0xe ;  /* 0x0000000e4343789a */ /* 0x000fe40008000000 */
[----:B------:R-:W-:Y:S02]  /*7140*/  UIADD3 UR34, UP3, UPT, UR26, 0x180, URZ ;  /* 0x000001801a227890 */ /* 0x000fe4000ff7e0ff */
[----:B------:R-:W-:Y:S02]  /*7150*/  UIADD3.X UR31, UPT, UPT, UR27, URZ, URZ, UP6, !UPT ;  /* 0x000000ff1b1f7290 */ /* 0x000fe4000b7fe4ff */
[----:B------:R-:W-:-:S02]  /*7160*/  UIADD3.X UR33, UPT, UPT, UR27, URZ, URZ, UP0, !UPT ;  /* 0x000000ff1b217290 */ /* 0x000fc400087fe4ff */
[----:B------:R-:W-:Y:S02]  /*7170*/  USGXT.U32 UR4, UR4, 0xe ;  /* 0x0000000e0404789a */ /* 0x000fe40008000000 */
[----:B------:R-:W-:Y:S02]  /*7180*/  UIADD3 UR36, UP4, UPT, UR26, 0x200, URZ ;  /* 0x000002001a247890 */ /* 0x000fe4000ff9e0ff */
[----:B------:R-:W-:Y:S02]  /*7190*/  UIADD3 UR38, UP5, UPT, UR26, 0x280, URZ ;  /* 0x000002801a267890 */ /* 0x000fe4000ffbe0ff */
[----:B------:R-:W-:Y:S02]  /*71a0*/  UIADD3 UR40, UP6, UPT, UR26, 0x300, URZ ;  /* 0x000003001a287890 */ /* 0x000fe4000ffde0ff */
[----:B------:R-:W-:Y:S01]  /*71b0*/  UIADD3 UR42, UP0, UPT, UR67, 0x2, URZ ;  /* 0x00000002432a7890 */ /* 0x000fe2000ff1e0ff */
[----:B------:R-:W-:Y:S01]  /*71c0*/  UMOV UR7, URZ ;  /* 0x000000ff00077c82 */ /* 0x000fe20008000000 */
[----:B------:R-:W-:Y:S01]  /*71d0*/  UMOV UR44, 0xfffffffe ;  /* 0xfffffffe002c7882 */ /* 0x000fe20000000000 */
[----:B------:R-:W-:Y:S01]  /*71e0*/  UMOV UR45, 0x7fffbfdf ;  /* 0x7fffbfdf002d7882 */ /* 0x000fe20000000000 */
[----:B------:R-:W-:Y:S01]  /*71f0*/  UIADD3.X UR35, UPT, UPT, UR27, URZ, URZ, UP3, !UPT ;  /* 0x000000ff1b237290 */ /* 0x000fe20009ffe4ff */
[----:B------:R-:W-:Y:S01]  /*7200*/  UMOV UR17, 0x1 ;  /* 0x0000000100117882 */ /* 0x000fe20000000000 */
[----:B------:R-:W-:Y:S01]  /*7210*/  UMOV UR69, URZ ;  /* 0x000000ff00457c82 */ /* 0x000fe20008000000 */
[----:B------:R-:W-:Y:S01]  /*7220*/  UMOV UR74, URZ ;  /* 0x000000ff004a7c82 */ /* 0x000fe20008000000 */
[----:B------:R-:W-:Y:S01]  /*7230*/  UMOV UR75, URZ ;  /* 0x000000ff004b7c82 */ /* 0x000fe20008000000 */
[----:B------:R-:W1:Y:S01]  /*7240*/  LDCU UR18, c[0x0][0x3c4] ;  /* 0x00007880ff1277ac */ /* 0x000e620008000800 */
[----:B------:R-:W2:Y:S01]  /*7250*/  LDCU UR19, c[0x0][0x3a8] ;  /* 0x00007500ff1377ac */ /* 0x000ea20008000800 */
[----:B------:R-:W4:Y:S01]  /*7260*/  LDCU UR20, c[0x0][0x3d4] ;  /* 0x00007a80ff1477ac */ /* 0x000f220008000800 */
[----:B0-----:R-:W-:-:S02]  /*7270*/  USHF.L.U32 UR23, UR16, 0x6, URZ ;  /* 0x0000000610177899 */ /* 0x001fc400080006ff */
[----:B---3--:R-:W-:Y:S02]  /*7280*/  USHF.L.U32 UR66, UR66, 0x6, URZ ;  /* 0x0000000642427899 */ /* 0x008fe400080006ff */
[----:B------:R-:W-:Y:S02]  /*7290*/  USHF.R.U32.HI UR68, URZ, 0x2, UR68 ;  /* 0x00000002ff447899 */ /* 0x000fe40008011644 */
[----:B------:R-:W-:Y:S02]  /*72a0*/  UIADD3.64 UR44, UPT, UPT, UR4, -UR44, URZ ;  /* 0x8000002c042c7297 */ /* 0x000fe4000fffe0ff */
[----:B------:R-:W-:Y:S02]  /*72b0*/  UIADD3.X UR37, UPT, UPT, UR27, URZ, URZ, UP4, !UPT ;  /* 0x000000ff1b257290 */ /* 0x000fe4000a7fe4ff */
[----:B------:R-:W-:Y:S02]  /*72c0*/  UIADD3.X UR39, UPT, UPT, UR27, URZ, URZ, UP5, !UPT ;  /* 0x000000ff1b277290 */ /* 0x000fe4000affe4ff */
[----:B------:R-:W-:-:S02]  /*72d0*/  UIADD3.X UR41, UPT, UPT, UR27, URZ, URZ, UP6, !UPT ;  /* 0x000000ff1b297290 */ /* 0x000fc4000b7fe4ff */
[----:B------:R-:W-:Y:S02]  /*72e0*/  UIADD3.X UR43, UPT, UPT, UR7, -0x7fffbfe0, URZ, UP0, !UPT ;  /* 0x80004020072b7890 */ /* 0x000fe400087fe4ff */
[----:B------:R-:W-:Y:S02]  /*72f0*/  UIADD3.64 UR46, UPT, UPT, UR28, 0x2, URZ ;  /* 0x000000021c2e7897 */ /* 0x000fe4000fffe0ff */
[----:B------:R-:W-:Y:S02]  /*7300*/  UIADD3.64 UR48, UPT, UPT, UR28, 0x4, URZ ;  /* 0x000000041c307897 */ /* 0x000fe4000fffe0ff */
[----:B------:R-:W-:Y:S02]  /*7310*/  UIADD3.64 UR50, UPT, UPT, UR28, 0x1fe, URZ ;  /* 0x000001fe1c327897 */ /* 0x000fe4000fffe0ff */
[----:B------:R-:W-:Y:S02]  /*7320*/  UIADD3.64 UR52, UPT, UPT, UR28, 0x200, URZ ;  /* 0x000002001c347897 */ /* 0x000fe4000fffe0ff */
[----:B------:R-:W-:-:S02]  /*7330*/  UIADD3.64 UR54, UPT, UPT, UR28, 0x202, URZ ;  /* 0x000002021c367897 */ /* 0x000fc4000fffe0ff */
[----:B------:R-:W-:Y:S02]  /*7340*/  UIADD3.64 UR56, UPT, UPT, UR28, 0x204, URZ ;  /* 0x000002041c387897 */ /* 0x000fe4000fffe0ff */
[----:B-12-4-:R-:W-:-:S11]  /*7350*/  UISETP.NE.U32.AND UP3, UPT, UR58, URZ, UPT ;  /* 0x000000ff3a00728c */ /* 0x016fd6000bf65070 */
.L_x_16:
[----:B--2---:R-:W2:Y:S04]  /*7360*/  LDL.64 R12, [R1+0xc8] ;  /* 0x0000c800010c7983 */ /* 0x004ea80000100a00 */
[----:B------:R-:W3:Y:S04]  /*7370*/  LDL.64 R24, [R1+0x48] ;  /* 0x0000480001187983 */ /* 0x000ee80000100a00 */
[----:B------:R-:W4:Y:S04]  /*7380*/  LDL.64 R6, [R1+0x110] ;  /* 0x0001100001067983 */ /* 0x000f280000100a00 */
[----:B------:R-:W4:Y:S04]  /*7390*/  LDL.64 R22, [R1+0x88] ;  /* 0x0000880001167983 */ /* 0x000f280000100a00 */
[----:B------:R-:W4:Y:S04]  /*73a0*/  LDL.64 R18, [R1+0x8] ;  /* 0x0000080001127983 */ /* 0x000f280000100a00 */
[----:B------:R-:W4:Y:S01]  /*73b0*/  LDL.64 R16, [R1+0x108] ;  /* 0x0001080001107983 */ /* 0x000f220000100a00 */
[----:B------:R-:W-:-:S03]  /*73c0*/  USHF.R.S32.HI UR6, URZ, 0x1f, UR23 ;  /* 0x0000001fff067899 */ /* 0x000fc60008011417 */
[----:B------:R-:W4:Y:S01]  /*73d0*/  LDL.64 R14, [R1+0xc0] ;  /* 0x0000c000010e7983 */ /* 0x000f220000100a00 */
[----:B-----5:R-:W-:-:S03]  /*73e0*/  IADD3 R4, P1, PT, R2, UR23, RZ ;  /* 0x0000001702047c10 */ /* 0x020fc6000ff3e0ff */
[----:B------:R-:W4:Y:S01]  /*73f0*/  LDL.64 R36, [R1+0x80] ;  /* 0x0000800001247983 */ /* 0x000f220000100a00 */
[----:B------:R-:W-:-:S03]  /*7400*/  IADD3.X R5, PT, PT, R3, UR6, RZ, P1, !PT ;  /* 0x0000000603057c10 */ /* 0x000fc60008ffe4ff */
[----:B------:R-:W4:Y:S04]  /*7410*/  LDL.64 R28, [R1+0x40] ;  /* 0x00004000011c7983 */ /* 0x000f280000100a00 */
[----:B------:R-:W4:Y:S04]  /*7420*/  LDL.64 R26, [R1] ;  /* 0x00000000011a7983 */ /* 0x000f280000100a00 */
[----:B------:R-:W4:Y:S04]  /*7430*/  LDL.64 R34, [R1+0xb8] ;  /* 0x0000b80001227983 */ /* 0x000f280000100a00 */
[----:B------:R-:W4:Y:S04]  /*7440*/  LDL.64 R32, [R1+0x78] ;  /* 0x0000780001207983 */ /* 0x000f280000100a00 */
[----:B------:R-:W4:Y:S04]  /*7450*/  LDG.E.U8 R4, desc[UR24][R4.64] ;  /* 0x0000001804047981 */ /* 0x000f28000c1e1100 */
[----:B------:R-:W4:Y:S04]  /*7460*/  LDL.64 R44, [R1+0xf8] ;  /* 0x0000f800012c7983 */ /* 0x000f280000100a00 */
        /* <DEDUP_REMOVED lines=12> */
[----:B------:R-:W4:Y:S01]  /*7530*/  LDL.64 R186, [R1+0x148] ;  /* 0x0001480001ba7983 */ /* 0x000f220000100a00 */
[----:B------:R-:W-:-:S03]  /*7540*/  USHF.L.U32 UR7, UR16, 0x1, URZ ;  /* 0x0000000110077899 */ /* 0x000fc600080006ff */
[----:B------:R-:W4:Y:S04]  /*7550*/  LDL.64 R236, [R1+0x138] ;  /* 0x0001380001ec7983 */ /* 0x000f280000100a00 */
[----:B------:R-:W4:Y:S01]  /*7560*/  LDL.64 R184, [R1+0x130] ;  /* 0x0001300001b87983 */ /* 0x000f220000100a00 */
[----:B--2---:R-:W-:-:S04]  /*7570*/  IADD3 R10, P1, PT, R12, UR23, RZ ;  /* 0x000000170c0a7c10 */ /* 0x004fc8000ff3e0ff */
[----:B------:R-:W-:Y:S02]  /*7580*/  IADD3.X R11, PT, PT, R13, UR6, RZ, P1, !PT ;  /* 0x000000060d0b7c10 */ /* 0x000fe40008ffe4ff */
[----:B---3--:R-:W-:Y:S02]  /*7590*/  IADD3 R12, P1, PT, R24, UR23, RZ ;  /* 0x00000017180c7c10 */ /* 0x008fe4000ff3e0ff */
[----:B----4-:R-:W-:Y:S01]  /*75a0*/  IADD3 R8, P2, PT, R6, UR23, RZ ;  /* 0x0000001706087c10 */ /* 0x010fe2000ff5e0ff */
[----:B------:R0:W2:Y:S01]  /*75b0*/  LDG.E.U8 R5, desc[UR24][R10.64] ;  /* 0x000000180a057981 */ /* 0x0000a2000c1e1100 */
[----:B------:R-:W-:-:S03]  /*75c0*/  IADD3.X R13, PT, PT, R25, UR6, RZ, P1, !PT ;  /* 0x00000006190d7c10 */ /* 0x000fc60008ffe4ff */
[----:B------:R-:W3:Y:S01]  /*75d0*/  LDL.64 R24, [R1+0x100] ;  /* 0x0001000001187983 */ /* 0x000ee20000100a00 */
[----:B------:R-:W-:Y:S02]  /*75e0*/  IADD3.X R9, PT, PT, R7, UR6, RZ, P2, !PT ;  /* 0x0000000607097c10 */ /* 0x000fe400097fe4ff */
[----:B------:R-:W-:Y:S01]  /*75f0*/  IADD3 R6, P2, PT, R22, UR23, RZ ;  /* 0x0000001716067c10 */ /* 0x000fe2000ff5e0ff */
[----:B------:R-:W4:Y:S03]  /*7600*/  LDG.E.U8 R12, desc[UR24][R12.64] ;  /* 0x000000180c0c7981 */ /* 0x000f26000c1e1100 */
[----:B------:R-:W-:Y:S01]  /*7610*/  IADD3.X R7, PT, PT, R23, UR6, RZ, P2, !PT ;  /* 0x0000000617077c10 */ /* 0x000fe200097fe4ff */
[----:B------:R-:W2:Y:S01]  /*7620*/  LDG.E.U8 R8, desc[UR24][R8.64] ;  /* 0x0000001808087981 */ /* 0x000ea2000c1e1100 */
[----:B------:R-:W-:Y:S02]  /*7630*/  IADD3 R22, P2, PT, R18, UR23, RZ ;  /* 0x0000001712167c10 */ /* 0x000fe4000ff5e0ff */
[----:B------:R-:W-:-:S02]  /*7640*/  IADD3 R30, P1, PT, R234, UR23, RZ ;  /* 0x00000017ea1e7c10 */ /* 0x000fc4000ff3e0ff */
[----:B------:R-:W-:Y:S02]  /*7650*/  IADD3.X R23, PT, PT, R19, UR6, RZ, P2, !PT ;  /* 0x0000000613177c10 */ /* 0x000fe400097fe4ff */
[----:B------:R-:W-:Y:S01]  /*7660*/  IADD3 R38, P2, PT, R218, UR23, RZ ;  /* 0x00000017da267c10 */ /* 0x000fe2000ff5e0ff */
[----:B------:R-:W2:Y:S01]  /*7670*/  LDL.64 R18, [R1+0x38] ;  /* 0x0000380001127983 */ /* 0x000ea20000100a00 */
[----:B------:R-:W-:Y:S02]  /*7680*/  IADD3.X R31, PT, PT, R235, UR6, RZ, P1, !PT ;  /* 0x00000006eb1f7c10 */ /* 0x000fe40008ffe4ff */
[----:B------:R-:W-:Y:S01]  /*7690*/  IADD3.X R39, PT, PT, R219, UR6, RZ, P2, !PT ;  /* 0x00000006db277c10 */ /* 0x000fe200097fe4ff */
[----:B------:R1:W2:Y:S01]  /*76a0*/  LDG.E.U8 R9, desc[UR24][R6.64] ;  /* 0x0000001806097981 */ /* 0x0002a2000c1e1100 */
[----:B0-----:R-:W-:-:S03]  /*76b0*/  IADD3 R10, P2, PT, R14, UR23, RZ ;  /* 0x000000170e0a7c10 */ /* 0x001fc6000ff5e0ff */
[----:B------:R-:W2:Y:S01]  /*76c0*/  LDG.E.U8 R38, desc[UR24][R38.64] ;  /* 0x0000001826267981 */ /* 0x000ea2000c1e1100 */
[----:B------:R-:W-:-:S03]  /*76d0*/  IADD3.X R11, PT, PT, R15, UR6, RZ, P2, !PT ;  /* 0x000000060f0b7c10 */ /* 0x000fc600097fe4ff */
[----:B------:R-:W2:Y:S01]  /*76e0*/  LDG.E.U8 R30, desc[UR24][R30.64] ;  /* 0x000000181e1e7981 */ /* 0x000ea2000c1e1100 */
[----:B-1----:R-:W-:-:S03]  /*76f0*/  IADD3 R6, P1, PT, R16, UR23, RZ ;  /* 0x0000001710067c10 */ /* 0x002fc6000ff3e0ff */
[----:B------:R-:W2:Y:S01]  /*7700*/  LDG.E.U8 R22, desc[UR24][R22.64] ;  /* 0x0000001816167981 */ /* 0x000ea2000c1e1100 */
[----:B------:R-:W-:Y:S02]  /*7710*/  IADD3.X R7, PT, PT, R17, UR6, RZ, P1, !PT ;  /* 0x0000000611077c10 */ /* 0x000fe40008ffe4ff */
[----:B------:R-:W-:Y:S02]  /*7720*/  IADD3 R16, P1, PT, R36, UR23, RZ ;  /* 0x0000001724107c10 */ /* 0x000fe4000ff3e0ff */
[----:B------:R-:W-:Y:S01]  /*7730*/  IADD3 R14, P2, PT, R28, UR23, RZ ;  /* 0x000000171c0e7c10 */ /* 0x000fe2000ff5e0ff */
[----:B------:R-:W4:Y:S01]  /*7740*/  LDG.E.U8 R6, desc[UR24][R6.64] ;  /* 0x0000001806067981 */ /* 0x000f22000c1e1100 */
[----:B------:R-:W-:Y:S02]  /*7750*/  IADD3.X R17, PT, PT, R37, UR6, RZ, P1, !PT ;  /* 0x0000000625117c10 */ /* 0x000fe40008ffe4ff */
[----:B------:R-:W-:Y:S02]  /*7760*/  IADD3.X R15, PT, PT, R29, UR6, RZ, P2, !PT ;  /* 0x000000061d0f7c10 */ /* 0x000fe400097fe4ff */
[----:B------:R-:W4:Y:S04]  /*7770*/  LDL.64 R28, [R1+0xb0] ;  /* 0x0000b000011c7983 */ /* 0x000f280000100a00 */
[----:B------:R-:W4:Y:S04]  /*7780*/  LDG.E.U8 R43, desc[UR24][R16.64] ;  /* 0x00000018102b7981 */ /* 0x000f28000c1e1100 */
[----:B------:R0:W4:Y:S04]  /*7790*/  LDG.E.U8 R7, desc[UR24][R10.64] ;  /* 0x000000180a077981 */ /* 0x000128000c1e1100 */
[----:B------:R-:W4:Y:S01]  /*77a0*/  LDG.E.U8 R42, desc[UR24][R14.64] ;  /* 0x000000180e2a7981 */ /* 0x000f22000c1e1100 */
[----:B0-----:R-:W-:-:S04]  /*77b0*/  IADD3 R10, P1, PT, R26, UR23, RZ ;  /* 0x000000171a0a7c10 */ /* 0x001fc8000ff3e0ff */
[----:B------:R-:W-:Y:S02]  /*77c0*/  IADD3.X R11, PT, PT, R27, UR6, RZ, P1, !PT ;  /* 0x000000061b0b7c10 */ /* 0x000fe40008ffe4ff */
[----:B------:R-:W4:Y:S04]  /*77d0*/  LDL.64 R26, [R1+0x70] ;  /* 0x00007000011a7983 */ /* 0x000f280000100a00 */
[----:B------:R3:W4:Y:S02]  /*77e0*/  LDG.E.U8 R41, desc[UR24][R10.64] ;  /* 0x000000180a297981 */ /* 0x000724000c1e1100 */
[----:B---3--:R-:W-:-:S04]  /*77f0*/  IADD3 R10, P1, PT, R24, UR23, RZ ;  /* 0x00000017180a7c10 */ /* 0x008fc8000ff3e0ff */
[----:B------:R-:W-:Y:S02]  /*7800*/  IADD3.X R11, PT, PT, R25, UR6, RZ, P1, !PT ;  /* 0x00000006190b7c10 */ /* 0x000fe40008ffe4ff */
[----:B------:R-:W3:Y:S01]  /*7810*/  LDL.64 R24, [R1+0x30] ;  /* 0x0000300001187983 */ /* 0x000ee20000100a00 */
[----:B------:R-:W-:Y:S02]  /*7820*/  IADD3 R16, P2, PT, R232, UR23, RZ ;  /* 0x00000017e8107c10 */ /* 0x000fe4000ff5e0ff */
[----:B------:R-:W-:Y:S01]  /*7830*/  IADD3 R14, P3, PT, R216, UR23, RZ ;  /* 0x00000017d80e7c10 */ /* 0x000fe2000ff7e0ff */
[----:B------:R-:W3:Y:S01]  /*7840*/  LDG.E.U8 R37, desc[UR24][R10.64] ;  /* 0x000000180a257981 */ /* 0x000ee2000c1e1100 */
[----:B------:R-:W-:Y:S02]  /*7850*/  IADD3.X R17, PT, PT, R233, UR6, RZ, P2, !PT ;  /* 0x00000006e9117c10 */ /* 0x000fe400097fe4ff */
[----:B------:R-:W-:-:S03]  /*7860*/  IADD3.X R15, PT, PT, R217, UR6, RZ, P3, !PT ;  /* 0x00000006d90f7c10 */ /* 0x000fc60009ffe4ff */
[----:B------:R0:W3:Y:S04]  /*7870*/  LDG.E.U8 R40, desc[UR24][R16.64] ;  /* 0x0000001810287981 */ /* 0x0000e8000c1e1100 */
[----:B------:R1:W3:Y:S01]  /*7880*/  LDG.E.U8 R39, desc[UR24][R14.64] ;  /* 0x000000180e277981 */ /* 0x0002e2000c1e1100 */
[----:B0-----:R-:W-:Y:S02]  /*7890*/  IADD3 R16, P2, PT, R34, UR23, RZ ;  /* 0x0000001722107c10 */ /* 0x001fe4000ff5e0ff */
[----:B-1----:R-:W-:Y:S02]  /*78a0*/  IADD3 R14, P1, PT, R32, UR23, RZ ;  /* 0x00000017200e7c10 */ /* 0x002fe4000ff3e0ff */
[----:B------:R-:W-:Y:S02]  /*78b0*/  IADD3.X R17, PT, PT, R35, UR6, RZ, P2, !PT ;  /* 0x0000000623117c10 */ /* 0x000fe400097fe4ff */
[----:B------:R-:W-:-:S02]  /*78c0*/  IADD3.X R15, PT, PT, R33, UR6, RZ, P1, !PT ;  /* 0x00000006210f7c10 */ /* 0x000fc40008ffe4ff */
[----:B--2---:R-:W-:Y:S01]  /*78d0*/  IADD3 R10, P2, PT, R18, UR23, RZ ;  /* 0x00000017120a7c10 */ /* 0x004fe2000ff5e0ff */
[----:B------:R0:W2:Y:S03]  /*78e0*/  LDG.E.U8 R36, desc[UR24][R16.64] ;  /* 0x0000001810247981 */ /* 0x0000a6000c1e1100 */
[----:B------:R-:W-:Y:S01]  /*78f0*/  IADD3.X R11, PT, PT, R19, UR6, RZ, P2, !PT ;  /* 0x00000006130b7c10 */ /* 0x000fe200097fe4ff */
[----:B------:R1:W2:Y:S04]  /*7900*/  LDG.E.U8 R35, desc[UR24][R14.64] ;  /* 0x000000180e237981 */ /* 0x0002a8000c1e1100 */
[----:B------:R1:W2:Y:S01]  /*7910*/  LDG.E.U8 R34, desc[UR24][R10.64] ;  /* 0x000000180a227981 */ /* 0x0002a2000c1e1100 */
[----:B0-----:R-:W-:-:S03]  /*7920*/  IADD3 R16, P1, PT, R250, UR23, RZ ;  /* 0x00000017fa107c10 */ /* 0x001fc6000ff3e0ff */
[----:B------:R-:W2:Y:S01]  /*7930*/  LDL.64 R18, [R1+0xa8] ;  /* 0x0000a80001127983 */ /* 0x000ea20000100a00 */
[----:B-1----:R-:W-:Y:S02]  /*7940*/  IADD3 R14, P2, PT, R230, UR23, RZ ;  /* 0x00000017e60e7c10 */ /* 0x002fe4000ff5e0ff */
[----:B------:R-:W-:Y:S02]  /*7950*/  IADD3.X R17, PT, PT, R251, UR6, RZ, P1, !PT ;  /* 0x00000006fb117c10 */ /* 0x000fe40008ffe4ff */
[----:B------:R-:W-:Y:S02]  /*7960*/  IADD3.X R15, PT, PT, R231, UR6, RZ, P2, !PT ;  /* 0x00000006e70f7c10 */ /* 0x000fe400097fe4ff */
[----:B------:R-:W-:Y:S01]  /*7970*/  IADD3 R10, P3, PT, R214, UR23, RZ ;  /* 0x00000017d60a7c10 */ /* 0x000fe2000ff7e0ff */
[----:B------:R0:W2:Y:S03]  /*7980*/  LDG.E.U8 R33, desc[UR24][R16.64] ;  /* 0x0000001810217981 */ /* 0x0000a6000c1e1100 */
[----:B------:R-:W-:Y:S01]  /*7990*/  IADD3.X R11, PT, PT, R215, UR6, RZ, P3, !PT ;  /* 0x00000006d70b7c10 */ /* 0x000fe20009ffe4ff */
[----:B------:R4:W2:Y:S04]  /*79a0*/  LDG.E.U8 R32, desc[UR24][R14.64] ;  /* 0x000000180e207981 */ /* 0x0008a8000c1e1100 */
[----:B------:R1:W2:Y:S01]  /*79b0*/  LDG.E.U8 R31, desc[UR24][R10.64] ;  /* 0x000000180a1f7981 */ /* 0x0002a2000c1e1100 */
[----:B0-----:R-:W-:-:S02]  /*79c0*/  IADD3 R16, P1, PT, R44, UR23, RZ ;  /* 0x000000172c107c10 */ /* 0x001fc4000ff3e0ff */
[----:B----4-:R-:W-:Y:S02]  /*79d0*/  IADD3 R14, P2, PT, R28, UR23, RZ ;  /* 0x000000171c0e7c10 */ /* 0x010fe4000ff5e0ff */
[----:B------:R-:W-:Y:S02]  /*79e0*/  IADD3.X R17, PT, PT, R45, UR6, RZ, P1, !PT ;  /* 0x000000062d117c10 */ /* 0x000fe40008ffe4ff */
[----:B------:R-:W-:Y:S01]  /*79f0*/  IADD3.X R15, PT, PT, R29, UR6, RZ, P2, !PT ;  /* 0x000000061d0f7c10 */ /* 0x000fe200097fe4ff */
[----:B------:R-:W4:Y:S01]  /*7a00*/  LDL.64 R44, [R1+0x28] ;  /* 0x00002800012c7983 */ /* 0x000f220000100a00 */
[----:B-1----:R-:W-:-:S03]  /*7a10*/  IADD3 R10, P1, PT, R26, UR23, RZ ;  /* 0x000000171a0a7c10 */ /* 0x002fc6000ff3e0ff */
[----:B------:R0:W4:Y:S01]  /*7a20*/  LDG.E.U8 R28, desc[UR24][R14.64] ;  /* 0x000000180e1c7981 */ /* 0x000122000c1e1100 */
[----:B------:R-:W-:-:S03]  /*7a30*/  IADD3.X R11, PT, PT, R27, UR6, RZ, P1, !PT ;  /* 0x000000061b0b7c10 */ /* 0x000fc60008ffe4ff */
[----:B------:R3:W4:Y:S04]  /*7a40*/  LDG.E.U8 R29, desc[UR24][R16.64] ;  /* 0x00000018101d7981 */ /* 0x000728000c1e1100 */
[----:B------:R1:W4:Y:S01]  /*7a50*/  LDG.E.U8 R27, desc[UR24][R10.64] ;  /* 0x000000180a1b7981 */ /* 0x000322000c1e1100 */
[----:B0-----:R-:W-:-:S04]  /*7a60*/  IADD3 R14, P1, PT, R248, UR23, RZ ;  /* 0x00000017f80e7c10 */ /* 0x001fc8000ff3e0ff */
[----:B------:R-:W-:Y:S02]  /*7a70*/  IADD3.X R15, PT, PT, R249, UR6, RZ, P1, !PT ;  /* 0x00000006f90f7c10 */ /* 0x000fe40008ffe4ff */
[----:B---3--:R-:W-:-:S04]  /*7a80*/  IADD3 R16, P2, PT, R24, UR23, RZ ;  /* 0x0000001718107c10 */ /* 0x008fc8000ff5e0ff */
[----:B------:R-:W-:Y:S02]  /*7a90*/  IADD3.X R17, PT, PT, R25, UR6, RZ, P2, !PT ;  /* 0x0000000619117c10 */ /* 0x000fe400097fe4ff */
[----:B------:R0:W3:Y:S01]  /*7aa0*/  LDG.E.U8 R25, desc[UR24][R14.64] ;  /* 0x000000180e197981 */ /* 0x0000e2000c1e1100 */
[----:B-1----:R-:W-:-:S03]  /*7ab0*/  IADD3 R10, P2, PT, R228, UR23, RZ ;  /* 0x00000017e40a7c10 */ /* 0x002fc6000ff5e0ff */
[----:B------:R1:W3:Y:S01]  /*7ac0*/  LDG.E.U8 R26, desc[UR24][R16.64] ;  /* 0x00000018101a7981 */ /* 0x0002e2000c1e1100 */
[----:B0-----:R-:W-:-:S04]  /*7ad0*/  IADD3 R14, P1, PT, R48, UR23, RZ ;  /* 0x00000017300e7c10 */ /* 0x001fc8000ff3e0ff */
[----:B------:R-:W-:Y:S02]  /*7ae0*/  IADD3.X R15, PT, PT, R49, UR6, RZ, P1, !PT ;  /* 0x00000006310f7c10 */ /* 0x000fe40008ffe4ff */
[----:B------:R-:W3:Y:S01]  /*7af0*/  LDL.64 R48, [R1+0x20] ;  /* 0x0000200001307983 */ /* 0x000ee20000100a00 */
[----:B------:R-:W-:Y:S02]  /*7b00*/  IADD3.X R11, PT, PT, R229, UR6, RZ, P2, !PT ;  /* 0x00000006e50b7c10 */ /* 0x000fe400097fe4ff */
[----:B-1----:R-:W-:-:S03]  /*7b10*/  IADD3 R16, P3, PT, R212, UR23, RZ ;  /* 0x00000017d4107c10 */ /* 0x002fc6000ff7e0ff */
[----:B------:R2:W3:Y:S01]  /*7b20*/  LDG.E.U8 R24, desc[UR24][R10.64] ;  /* 0x000000180a187981 */ /* 0x0004e2000c1e1100 */
[----:B------:R-:W-:-:S05]  /*7b30*/  IADD3.X R17, PT, PT, R213, UR6, RZ, P3, !PT ;  /* 0x00000006d5117c10 */ /* 0x000fca0009ffe4ff */
[----:B------:R0:W3:Y:S01]  /*7b40*/  LDG.E.U8 R23, desc[UR24][R16.64] ;  /* 0x0000001810177981 */ /* 0x0000e2000c1e1100 */
[----:B--2---:R-:W-:-:S04]  /*7b50*/  IADD3 R10, P2, PT, R18, UR23, RZ ;  /* 0x00000017120a7c10 */ /* 0x004fc8000ff5e0ff */
[----:B------:R-:W-:Y:S02]  /*7b60*/  IADD3.X R11, PT, PT, R19, UR6, RZ, P2, !PT ;  /* 0x00000006130b7c10 */ /* 0x000fe400097fe4ff */
[----:B------:R4:W2:Y:S01]  /*7b70*/  LDG.E.U8 R19, desc[UR24][R14.64] ;  /* 0x000000180e137981 */ /* 0x0008a2000c1e1100 */
[----:B0-----:R-:W-:-:S03]  /*7b80*/  IADD3 R16, P1, PT, R46, UR23, RZ ;  /* 0x000000172e107c10 */ /* 0x001fc6000ff3e0ff */
[----:B------:R0:W2:Y:S01]  /*7b90*/  LDG.E.U8 R18, desc[UR24][R10.64] ;  /* 0x000000180a127981 */ /* 0x0000a2000c1e1100 */
[----:B------:R-:W-:-:S06]  /*7ba0*/  IADD3.X R17, PT, PT, R47, UR6, RZ, P1, !PT ;  /* 0x000000062f117c10 */ /* 0x000fcc0008ffe4ff */
[----:B------:R-:W2:Y:S01]  /*7bb0*/  LDG.E.U8 R17, desc[UR24][R16.64] ;  /* 0x0000001810117981 */ /* 0x000ea2000c1e1100 */
[----:B----4-:R-:W-:-:S04]  /*7bc0*/  IADD3 R14, P2, PT, R44, UR23, RZ ;  /* 0x000000172c0e7c10 */ /* 0x010fc8000ff5e0ff */
[----:B------:R-:W-:Y:S02]  /*7bd0*/  IADD3.X R15, PT, PT, R45, UR6, RZ, P2, !PT ;  /* 0x000000062d0f7c10 */ /* 0x000fe400097fe4ff */
[----:B------:R-:W-:Y:S02]  /*7be0*/  IADD3 R46, P2, PT, R226, UR23, RZ ;  /* 0x00000017e22e7c10 */ /* 0x000fe4000ff5e0ff */
[----:B------:R-:W-:Y:S01]  /*7bf0*/  IADD3 R44, P3, PT, R210, UR23, RZ ;  /* 0x00000017d22c7c10 */ /* 0x000fe2000ff7e0ff */
[----:B------:R-:W4:Y:S01]  /*7c00*/  LDG.E.U8 R16, desc[UR24][R14.64] ;  /* 0x000000180e107981 */ /* 0x000f22000c1e1100 */
[----:B------:R-:W-:Y:S02]  /*7c10*/  IADD3.X R47, PT, PT, R227, UR6, RZ, P2, !PT ;  /* 0x00000006e32f7c10 */ /* 0x000fe400097fe4ff */
[----:B0-----:R-:W-:Y:S02]  /*7c20*/  IADD3 R10, P1, PT, R246, UR23, RZ ;  /* 0x00000017f60a7c10 */ /* 0x001fe4000ff3e0ff */
[----:B------:R-:W-:Y:S01]  /*7c30*/  IADD3.X R45, PT, PT, R211, UR6, RZ, P3, !PT ;  /* 0x00000006d32d7c10 */ /* 0x000fe20009ffe4ff */
[----:B------:R0:W2:Y:S01]  /*7c40*/  LDG.E.U8 R14, desc[UR24][R46.64] ;  /* 0x000000182e0e7981 */ /* 0x0000a2000c1e1100 */
[----:B------:R-:W-:-:S03]  /*7c50*/  IADD3.X R11, PT, PT, R247, UR6, RZ, P1, !PT ;  /* 0x00000006f70b7c10 */ /* 0x000fc60008ffe4ff */
[----:B------:R-:W2:Y:S04]  /*7c60*/  LDG.E.U8 R13, desc[UR24][R44.64] ;  /* 0x000000182c0d7981 */ /* 0x000ea8000c1e1100 */
[----:B------:R1:W2:Y:S01]  /*7c70*/  LDG.E.U8 R15, desc[UR24][R10.64] ;  /* 0x000000180a0f7981 */ /* 0x0002a2000c1e1100 */
[----:B0-----:R-:W-:-:S04]  /*7c80*/  IADD3 R46, P2, PT, R58, UR23, RZ ;  /* 0x000000173a2e7c10 */ /* 0x001fc8000ff5e0ff */
[----:B------:R-:W-:Y:S02]  /*7c90*/  IADD3.X R47, PT, PT, R59, UR6, RZ, P2, !PT ;  /* 0x000000063b2f7c10 */ /* 0x000fe400097fe4ff */
[----:B------:R-:W2:Y:S01]  /*7ca0*/  LDL.64 R58, [R1+0x18] ;  /* 0x00001800013a7983 */ /* 0x000ea20000100a00 */
[----:B-1----:R-:W-:-:S04]  /*7cb0*/  IADD3 R10, P1, PT, R50, UR23, RZ ;  /* 0x00000017320a7c10 */ /* 0x002fc8000ff3e0ff */
[----:B------:R-:W-:Y:S02]  /*7cc0*/  IADD3.X R11, PT, PT, R51, UR6, RZ, P1, !PT ;  /* 0x00000006330b7c10 */ /* 0x000fe40008ffe4ff */
[----:B------:R-:W-:-:S04]  /*7cd0*/  IADD3 R50, P1, PT, R52, UR23, RZ ;  /* 0x0000001734327c10 */ /* 0x000fc8000ff3e0ff */
[----:B------:R-:W-:Y:S01]  /*7ce0*/  IADD3.X R51, PT, PT, R53, UR6, RZ, P1, !PT ;  /* 0x0000000635337c10 */ /* 0x000fe20008ffe4ff */
[----:B------:R-:W2:Y:S04]  /*7cf0*/  LDG.E.U8 R11, desc[UR24][R10.64] ;  /* 0x000000180a0b7981 */ /* 0x000ea8000c1e1100 */
[----:B------:R-:W2:Y:S04]  /*7d00*/  LDG.E.U8 R50, desc[UR24][R50.64] ;  /* 0x0000001832327981 */ /* 0x000ea8000c1e1100 */
[----:B------:R0:W2:Y:S01]  /*7d10*/  LDG.E.U8 R10, desc[UR24][R46.64] ;  /* 0x000000182e0a7981 */ /* 0x0000a2000c1e1100 */
[----:B---3--:R-:W-:-:S04]  /*7d20*/  IADD3 R44, P2, PT, R48, UR23, RZ ;  /* 0x00000017302c7c10 */ /* 0x008fc8000ff5e0ff */
[----:B------:R-:W-:Y:S02]  /*7d30*/  IADD3.X R45, PT, PT, R49, UR6, RZ, P2, !PT ;  /* 0x00000006312d7c10 */ /* 0x000fe400097fe4ff */
[----:B------:R-:W-:Y:S02]  /*7d40*/  IADD3 R48, P2, PT, R224, UR23, RZ ;  /* 0x00000017e0307c10 */ /* 0x000fe4000ff5e0ff */
[----:B0-----:R-:W-:Y:S01]  /*7d50*/  IADD3 R46, P1, PT, R244, UR23, RZ ;  /* 0x00000017f42e7c10 */ /* 0x001fe2000ff3e0ff */
[----:B------:R-:W3:Y:S01]  /*7d60*/  LDG.E.U8 R51, desc[UR24][R44.64] ;  /* 0x000000182c337981 */ /* 0x000ee2000c1e1100 */
[----:B------:R-:W-:-:S05]  /*7d70*/  IADD3.X R49, PT, PT, R225, UR6, RZ, P2, !PT ;  /* 0x00000006e1317c10 */ /* 0x000fca00097fe4ff */
[----:B------:R0:W3:Y:S02]  /*7d80*/  LDG.E.U8 R53, desc[UR24][R48.64] ;  /* 0x0000001830357981 */ /* 0x0000e4000c1e1100 */
[----:B0-----:R-:W-:-:S04]  /*7d90*/  IADD3 R48, P2, PT, R64, UR23, RZ ;  /* 0x0000001740307c10 */ /* 0x001fc8000ff5e0ff */
[----:B------:R-:W-:Y:S02]  /*7da0*/  IADD3.X R49, PT, PT, R65, UR6, RZ, P2, !PT ;  /* 0x0000000641317c10 */ /* 0x000fe400097fe4ff */
[----:B------:R-:W3:Y:S01]  /*7db0*/  LDL.64 R64, [R1+0x10] ;  /* 0x0000100001407983 */ /* 0x000ee20000100a00 */
[----:B------:R-:W-:Y:S02]  /*7dc0*/  IADD3.X R47, PT, PT, R245, UR6, RZ, P1, !PT ;  /* 0x00000006f52f7c10 */ /* 0x000fe40008ffe4ff */
[----:B------:R-:W-:-:S03]  /*7dd0*/  IADD3 R44, P3, PT, R208, UR23, RZ ;  /* 0x00000017d02c7c10 */ /* 0x000fc6000ff7e0ff */
[----:B------:R0:W4:Y:S01]  /*7de0*/  LDG.E.U8 R52, desc[UR24][R46.64] ;  /* 0x000000182e347981 */ /* 0x000122000c1e1100 */
[----:B------:R-:W-:Y:S02]  /*7df0*/  IADD3.X R45, PT, PT, R209, UR6, RZ, P3, !PT ;  /* 0x00000006d12d7c10 */ /* 0x000fe40009ffe4ff */
[----:B0-----:R-:W-:-:S03]  /*7e00*/  IADD3 R46, P1, PT, R54, UR23, RZ ;  /* 0x00000017362e7c10 */ /* 0x001fc6000ff3e0ff */
[----:B------:R0:W4:Y:S01]  /*7e10*/  LDG.E.U8 R54, desc[UR24][R44.64] ;  /* 0x000000182c367981 */ /* 0x000122000c1e1100 */
[----:B------:R-:W-:-:S05]  /*7e20*/  IADD3.X R47, PT, PT, R55, UR6, RZ, P1, !PT ;  /* 0x00000006372f7c10 */ /* 0x000fca0008ffe4ff */
[----:B------:R-:W4:Y:S01]  /*7e30*/  LDG.E.U8 R55, desc[UR24][R46.64] ;  /* 0x000000182e377981 */ /* 0x000f22000c1e1100 */
[----:B0-----:R-:W-:-:S03]  /*7e40*/  IADD3 R44, P1, PT, R56, UR23, RZ ;  /* 0x00000017382c7c10 */ /* 0x001fc6000ff3e0ff */
[----:B------:R0:W4:Y:S01]  /*7e50*/  LDG.E.U8 R56, desc[UR24][R48.64] ;  /* 0x0000001830387981 */ /* 0x000122000c1e1100 */
[----:B------:R-:W-:-:S05]  /*7e60*/  IADD3.X R45, PT, PT, R57, UR6, RZ, P1, !PT ;  /* 0x00000006392d7c10 */ /* 0x000fca0008ffe4ff */
[----:B------:R1:W4:Y:S01]  /*7e70*/  LDG.E.U8 R57, desc[UR24][R44.64] ;  /* 0x000000182c397981 */ /* 0x000322000c1e1100 */
[----:B0-----:R-:W-:-:S04]  /*7e80*/  IADD3 R48, P1, PT, R242, UR23, RZ ;  /* 0x00000017f2307c10 */ /* 0x001fc8000ff3e0ff */
[----:B------:R-:W-:Y:S02]  /*7e90*/  IADD3.X R49, PT, PT, R243, UR6, RZ, P1, !PT ;  /* 0x00000006f3317c10 */ /* 0x000fe40008ffe4ff */
[----:B-1----:R-:W-:-:S03]  /*7ea0*/  IADD3 R44, P1, PT, R222, UR23, RZ ;  /* 0x00000017de2c7c10 */ /* 0x002fc6000ff3e0ff */
[----:B------:R-:W4:Y:S01]  /*7eb0*/  LDG.E.U8 R48, desc[UR24][R48.64] ;  /* 0x0000001830307981 */ /* 0x000f22000c1e1100 */
[----:B------:R-:W-:-:S05]  /*7ec0*/  IADD3.X R45, PT, PT, R223, UR6, RZ, P1, !PT ;  /* 0x00000006df2d7c10 */ /* 0x000fca0008ffe4ff */
[----:B------:R0:W4:Y:S02]  /*7ed0*/  LDG.E.U8 R49, desc[UR24][R44.64] ;  /* 0x000000182c317981 */ /* 0x000124000c1e1100 */
[----:B0-----:R-:W-:-:S04]  /*7ee0*/  IADD3 R44, P1, PT, R60, UR23, RZ ;  /* 0x000000173c2c7c10 */ /* 0x001fc8000ff3e0ff */
[----:B------:R-:W-:-:S05]  /*7ef0*/  IADD3.X R45, PT, PT, R61, UR6, RZ, P1, !PT ;  /* 0x000000063d2d7c10 */ /* 0x000fca0008ffe4ff */
[----:B------:R0:W4:Y:S01]  /*7f00*/  LDG.E.U8 R60, desc[UR24][R44.64] ;  /* 0x000000182c3c7981 */ /* 0x000122000c1e1100 */
[----:B--2---:R-:W-:Y:S02]  /*7f10*/  IADD3 R46, P2, PT, R58, UR23, RZ ;  /* 0x000000173a2e7c10 */ /* 0x004fe4000ff5e0ff */
[----:B0-----:R-:W-:-:S04]  /*7f20*/  IADD3 R44, P1, PT, R124, UR23, RZ ;  /* 0x000000177c2c7c10 */ /* 0x001fc8000ff3e0ff */
[----:B------:R-:W-:Y:S02]  /*7f30*/  IADD3.X R45, PT, PT, R125, UR6, RZ, P1, !PT ;  /* 0x000000067d2d7c10 */ /* 0x000fe40008ffe4ff */
[----:B------:R-:W-:Y:S01]  /*7f40*/  IADD3.X R47, PT, PT, R59, UR6, RZ, P2, !PT ;  /* 0x000000063b2f7c10 */ /* 0x000fe200097fe4ff */
[----:B------:R-:W2:Y:S04]  /*7f50*/  LDL.64 R124, [R1+0x140] ;  /* 0x00014000017c7983 */ /* 0x000ea80000100a00 */
[----:B------:R0:W4:Y:S04]  /*7f60*/  LDG.E.U8 R61, desc[UR24][R44.64] ;  /* 0x000000182c3d7981 */ /* 0x000128000c1e1100 */
[----:B------:R1:W4:Y:S01]  /*7f70*/  LDG.E.U8 R58, desc[UR24][R46.64] ;  /* 0x000000182e3a7981 */ /* 0x000322000c1e1100 */
[----:B0-----:R-:W-:-:S04]  /*7f80*/  IADD3 R44, P1, PT, R62, UR23, RZ ;  /* 0x000000173e2c7c10 */ /* 0x001fc8000ff3e0ff */
[----:B------:R-:W-:Y:S02]  /*7f90*/  IADD3.X R45, PT, PT, R63, UR6, RZ, P1, !PT ;  /* 0x000000063f2d7c10 */ /* 0x000fe40008ffe4ff */
[----:B-1----:R-:W-:-:S03]  /*7fa0*/  IADD3 R46, P2, PT, R206, UR23, RZ ;  /* 0x00000017ce2e7c10 */ /* 0x002fc6000ff5e0ff */
[----:B------:R3:W4:Y:S01]  /*7fb0*/  LDG.E.U8 R62, desc[UR24][R44.64] ;  /* 0x000000182c3e7981 */ /* 0x000722000c1e1100 */
[----:B------:R-:W-:-:S05]  /*7fc0*/  IADD3.X R47, PT, PT, R207, UR6, RZ, P2, !PT ;  /* 0x00000006cf2f7c10 */ /* 0x000fca00097fe4ff */
[----:B------:R0:W4:Y:S01]  /*7fd0*/  LDG.E.U8 R59, desc[UR24][R46.64] ;  /* 0x000000182e3b7981 */ /* 0x000122000c1e1100 */
[----:B---3--:R-:W-:-:S04]  /*7fe0*/  IADD3 R44, P1, PT, R64, UR23, RZ ;  /* 0x00000017402c7c10 */ /* 0x008fc8000ff3e0ff */
[----:B------:R-:W-:Y:S02]  /*7ff0*/  IADD3.X R45, PT, PT, R65, UR6, RZ, P1, !PT ;  /* 0x00000006412d7c10 */ /* 0x000fe40008ffe4ff */
[----:B0-----:R-:W-:-:S03]  /*8000*/  IADD3 R46, P1, PT, R238, UR23, RZ ;  /* 0x00000017ee2e7c10 */ /* 0x001fc6000ff3e0ff */
[----:B------:R0:W3:Y:S01]  /*8010*/  LDG.E.U8 R63, desc[UR24][R44.64] ;  /* 0x000000182c3f7981 */ /* 0x0000e2000c1e1100 */
[----:B------:R-:W-:-:S05]  /*8020*/  IADD3.X R47, PT, PT, R239, UR6, RZ, P1, !PT ;  /* 0x00000006ef2f7c10 */ /* 0x000fca0008ffe4ff */
[----:B------:R1:W3:Y:S01]  /*8030*/  LDG.E.U8 R64, desc[UR24][R46.64] ;  /* 0x000000182e407981 */ /* 0x0002e2000c1e1100 */
[----:B0-----:R-:W-:Y:S01]  /*8040*/  IMAD.U32 R45, RZ, RZ, UR16 ;  /* 0x00000010ff2d7e24 */ /* 0x001fe2000f8e00ff */
[----:B------:R-:W-:-:S04]  /*8050*/  IADD3 R44, P2, PT, R2, UR16, RZ ;  /* 0x00000010022c7c10 */ /* 0x000fc8000ff5e0ff */
[----:B------:R-:W-:Y:S02]  /*8060*/  LEA.HI.X.SX32 R45, R45, R3, 0x1, P2 ;  /* 0x000000032d2d7211 */ /* 0x000fe400010f0eff */
[----:B------:R-:W-:Y:S01]  /*8070*/  IADD3 R44, P1, PT, R44, UR23, RZ ;  /* 0x000000172c2c7c10 */ /* 0x000fe2000ff3e0ff */
[----:B-1----:R-:W-:Y:S01]  /*8080*/  VIADD R46, R2, UR7 ;  /* 0x00000007022e7c36 */ /* 0x002fe20008000000 */
[----:B------:R-:W-:Y:S02]  /*8090*/  UIMAD UR7, UR16, 0x3, URZ ;  /* 0x00000003100778a4 */ /* 0x000fe4000f8e02ff */
[----:B------:R-:W-:Y:S02]  /*80a0*/  IADD3.X R45, PT, PT, R45, UR6, RZ, P1, !PT ;  /* 0x000000062d2d7c10 */ /* 0x000fe40008ffe4ff */
[----:B------:R-:W-:-:S03]  /*80b0*/  IADD3 R46, P1, PT, R46, UR23, RZ ;  /* 0x000000172e2e7c10 */ /* 0x000fc6000ff3e0ff */
[----:B------:R0:W3:Y:S01]  /*80c0*/  LDG.E.U8 R65, desc[UR24][R44.64] ;  /* 0x000000182c417981 */ /* 0x0000e2000c1e1100 */
[----:B------:R-:W-:Y:S01]  /*80d0*/  IADD3.X R47, PT, PT, R67, UR6, RZ, P1, !PT ;  /* 0x00000006432f7c10 */ /* 0x000fe20008ffe4ff */
[----:B------:R-:W-:-:S04]  /*80e0*/  USHF.L.U32 UR58, UR16, 0x2, URZ ;  /* 0x00000002103a7899 */ /* 0x000fc800080006ff */
[----:B------:R1:W3:Y:S01]  /*80f0*/  LDG.E.U8 R66, desc[UR24][R46.64] ;  /* 0x000000182e427981 */ /* 0x0002e2000c1e1100 */
[----:B0-----:R-:W-:-:S05]  /*8100*/  VIADD R44, R2, UR7 ;  /* 0x00000007022c7c36 */ /* 0x001fca0008000000 */
[----:B------:R-:W-:-:S04]  /*8110*/  IADD3 R44, P1, PT, R44, UR23, RZ ;  /* 0x000000172c2c7c10 */ /* 0x000fc8000ff3e0ff */
[----:B------:R-:W-:Y:S02]  /*8120*/  IADD3.X R45, PT, PT, R187, UR6, RZ, P1, !PT ;  /* 0x00000006bb2d7c10 */ /* 0x000fe40008ffe4ff */
[----:B------:R-:W3:Y:S01]  /*8130*/  LDL.64 R186, [R1+0x128] ;  /* 0x0001280001ba7983 */ /* 0x000ee20000100a00 */
[----:B-1----:R-:W-:Y:S01]  /*8140*/  VIADD R46, R2, UR58 ;  /* 0x0000003a022e7c36 */ /* 0x002fe20008000000 */
[----:B------:R-:W-:Y:S02]  /*8150*/  UIMAD UR7, UR16, 0x5, URZ ;  /* 0x00000005100778a4 */ /* 0x000fe4000f8e02ff */
[----:B------:R0:W4:Y:S02]  /*8160*/  LDG.E.U8 R67, desc[UR24][R44.64] ;  /* 0x000000182c437981 */ /* 0x000124000c1e1100 */
[----:B------:R-:W-:Y:S01]  /*8170*/  IADD3 R46, P1, PT, R46, UR23, RZ ;  /* 0x000000172e2e7c10 */ /* 0x000fe2000ff3e0ff */
[----:B------:R-:W-:Y:S01]  /*8180*/  UIMAD UR58, UR16, 0x6, URZ ;  /* 0x00000006103a78a4 */ /* 0x000fe2000f8e02ff */
[----:B0-----:R-:W-:Y:S01]  /*8190*/  VIADD R44, R2, UR7 ;  /* 0x00000007022c7c36 */ /* 0x001fe20008000000 */
[----:B------:R-:W-:Y:S01]  /*81a0*/  UIMAD UR7, UR16, 0x7, URZ ;  /* 0x00000007100778a4 */ /* 0x000fe2000f8e02ff */
[----:B--2---:R-:W-:-:S03]  /*81b0*/  IADD3.X R47, PT, PT, R125, UR6, RZ, P1, !PT ;  /* 0x000000067d2f7c10 */ /* 0x004fc60008ffe4ff */
[----:B------:R-:W-:Y:S02]  /*81c0*/  IADD3 R44, P1, PT, R44, UR23, RZ ;  /* 0x000000172c2c7c10 */ /* 0x000fe4000ff3e0ff */
[----:B------:R0:W2:Y:S02]  /*81d0*/  LDG.E.U8 R124, desc[UR24][R46.64] ;  /* 0x000000182e7c7981 */ /* 0x0000a4000c1e1100 */
[----:B------:R-:W-:-:S05]  /*81e0*/  IADD3.X R45, PT, PT, R237, UR6, RZ, P1, !PT ;  /* 0x00000006ed2d7c10 */ /* 0x000fca0008ffe4ff */
[----:B------:R1:W2:Y:S01]  /*81f0*/  LDG.E.U8 R125, desc[UR24][R44.64] ;  /* 0x000000182c7d7981 */ /* 0x0002a2000c1e1100 */
[----:B0-----:R-:W-:-:S05]  /*8200*/  VIADD R46, R2, UR58 ;  /* 0x0000003a022e7c36 */ /* 0x001fca0008000000 */
[----:B------:R-:W-:-:S04]  /*8210*/  IADD3 R46, P1, PT, R46, UR23, RZ ;  /* 0x000000172e2e7c10 */ /* 0x000fc8000ff3e0ff */
[----:B------:R-:W-:Y:S02]  /*8220*/  IADD3.X R47, PT, PT, R185, UR6, RZ, P1, !PT ;  /* 0x00000006b92f7c10 */ /* 0x000fe40008ffe4ff */
[----:B-1----:R-:W-:-:S03]  /*8230*/  IADD3 R44, P1, PT, R220, UR23, RZ ;  /* 0x00000017dc2c7c10 */ /* 0x002fc6000ff3e0ff */
[----:B------:R0:W2:Y:S01]  /*8240*/  LDG.E.U8 R184, desc[UR24][R46.64] ;  /* 0x000000182eb87981 */ /* 0x0000a2000c1e1100 */
[----:B------:R-:W-:-:S05]  /*8250*/  IADD3.X R45, PT, PT, R221, UR6, RZ, P1, !PT ;  /* 0x00000006dd2d7c10 */ /* 0x000fca0008ffe4ff */
[----:B------:R1:W2:Y:S01]  /*8260*/  LDG.E.U8 R185, desc[UR24][R44.64] ;  /* 0x000000182cb97981 */ /* 0x0002a2000c1e1100 */
[----:B0-----:R-:W-:-:S05]  /*8270*/  VIADD R46, R2, UR7 ;  /* 0x00000007022e7c36 */ /* 0x001fca0008000000 */
[----:B------:R-:W-:-:S04]  /*8280*/  IADD3 R46, P1, PT, R46, UR23, RZ ;  /* 0x000000172e2e7c10 */ /* 0x000fc8000ff3e0ff */
[----:B---3--:R-:W-:Y:S02]  /*8290*/  IADD3.X R47, PT, PT, R187, UR6, RZ, P1, !PT ;  /* 0x00000006bb2f7c10 */ /* 0x008fe40008ffe4ff */
[----:B-1----:R-:W-:-:S03]  /*82a0*/  IADD3 R44, P1, PT, R204, UR23, RZ ;  /* 0x00000017cc2c7c10 */ /* 0x002fc6000ff3e0ff */
[----:B------:R-:W3:Y:S01]  /*82b0*/  LDG.E.U8 R46, desc[UR24][R46.64] ;  /* 0x000000182e2e7981 */ /* 0x000ee2000c1e1100 */
[----:B------:R-:W-:-:S05]  /*82c0*/  IADD3.X R45, PT, PT, R205, UR6, RZ, P1, !PT ;  /* 0x00000006cd2d7c10 */ /* 0x000fca0008ffe4ff */
[----:B------:R-:W3:Y:S01]  /*82d0*/  LDG.E.U8 R44, desc[UR24][R44.64] ;  /* 0x000000182c2c7981 */ /* 0x000ee2000c1e1100 */
[----:B------:R-:W-:-:S03]  /*82e0*/  LOP3.LUT R186, R68, 0x10, RZ, 0x3c, !PT ;  /* 0x0000001044ba7812 */ /* 0x000fc600078e3cff */
[----:B------:R-:W-:Y:S04]  /*82f0*/  STS.U8 [R68+UR9+0x8000], R4 ;  /* 0x0080000444007988 */ /* 0x000fe80008000009 */
[----:B------:R-:W-:Y:S04]  /*8300*/  STS.U8 [R68+UR9+0x8400], R8 ;  /* 0x0084000844007988 */ /* 0x000fe80008000009 */
[----:B------:R0:W-:Y:S04]  /*8310*/  STS.U8 [R68+UR9+0x8800], R5 ;  /* 0x0088000544007988 */ /* 0x0001e80008000009 */
        /* <DEDUP_REMOVED lines=13> */
[----:B------:R1:W-:Y:S01]  /*83f0*/  STS.U8 [R186+UR9+0x9c80], R39 ;  /* 0x009c8027ba007988 */ /* 0x0003e20008000009 */
[----:B0-----:R-:W0:Y:S03]  /*8400*/  S2R R5, SR_TID.X ;  /* 0x0000000000057919 */ /* 0x001e260000002100 */
[----:B------:R-:W-:Y:S01]  /*8410*/  STS.U8 [R187+UR9+0x8100], R66 ;  /* 0x00810042bb007988 */ /* 0x000fe20008000009 */
[----:B-1----:R-:W-:-:S03]  /*8420*/  LOP3.LUT R186, R68, 0x30, RZ, 0x3c, !PT ;  /* 0x0000003044ba7812 */ /* 0x002fc600078e3cff */
[----:B------:R-:W-:Y:S04]  /*8430*/  STS.U8 [R187+UR9+0x8500], R37 ;  /* 0x00850025bb007988 */ /* 0x000fe80008000009 */
[----:B------:R-:W-:Y:S04]  /*8440*/  STS.U8 [R187+UR9+0x8900], R36 ;  /* 0x00890024bb007988 */ /* 0x000fe80008000009 */
[----:B------:R-:W-:Y:S04]  /*8450*/  STS.U8 [R187+UR9+0x8d00], R35 ;  /* 0x008d0023bb007988 */ /* 0x000fe80008000009 */
[----:B------:R-:W-:Y:S04]  /*8460*/  STS.U8 [R187+UR9+0x9100], R34 ;  /* 0x00910022bb007988 */ /* 0x000fe80008000009 */
[----:B------:R-:W-:Y:S04]  /*8470*/  STS.U8 [R187+UR9+0x9500], R33 ;  /* 0x00950021bb007988 */ /* 0x000fe80008000009 */
[----:B------:R-:W-:Y:S04]  /*8480*/  STS.U8 [R187+UR9+0x9900], R32 ;  /* 0x00990020bb007988 */ /* 0x000fe80008000009 */
[----:B------:R1:W-:Y:S04]  /*8490*/  STS.U8 [R187+UR9+0x9d00], R31 ;  /* 0x009d001fbb007988 */ /* 0x0003e80008000009 */
[----:B----4-:R-:W-:Y:S04]  /*84a0*/  STS.U8 [R186+UR9+0x8180], R67 ;  /* 0x00818043ba007988 */ /* 0x010fe80008000009 */
[----:B------:R-:W-:Y:S01]  /*84b0*/  STS.U8 [R186+UR9+0x8580], R29 ;  /* 0x0085801dba007988 */ /* 0x000fe20008000009 */
[----:B-1----:R-:W-:-:S03]  /*84c0*/  LOP3.LUT R187, R68, 0x40, RZ, 0x3c, !PT ;  /* 0x0000004044bb7812 */ /* 0x002fc600078e3cff */
[----:B------:R-:W-:Y:S04]  /*84d0*/  STS.U8 [R186+UR9+0x8980], R28 ;  /* 0x0089801cba007988 */ /* 0x000fe80008000009 */
[----:B------:R-:W-:Y:S04]  /*84e0*/  STS.U8 [R186+UR9+0x8d80], R27 ;  /* 0x008d801bba007988 */ /* 0x000fe80008000009 */
[----:B------:R-:W-:Y:S04]  /*84f0*/  STS.U8 [R186+UR9+0x9180], R26 ;  /* 0x0091801aba007988 */ /* 0x000fe80008000009 */
[----:B------:R-:W-:Y:S04]  /*8500*/  STS.U8 [R186+UR9+0x9580], R25 ;  /* 0x00958019ba007988 */ /* 0x000fe80008000009 */
[----:B------:R-:W-:Y:S04]  /*8510*/  STS.U8 [R186+UR9+0x9980], R24 ;  /* 0x00998018ba007988 */ /* 0x000fe80008000009 */
[----:B------:R1:W-:Y:S04]  /*8520*/  STS.U8 [R186+UR9+0x9d80], R23 ;  /* 0x009d8017ba007988 */ /* 0x0003e80008000009 */
[----:B--2---:R2:W-:Y:S04]  /*8530*/  STS.U8 [R187+UR9+0x8200], R124 ;  /* 0x0082007cbb007988 */ /* 0x0045e80008000009 */
[----:B------:R2:W-:Y:S01]  /*8540*/  STS.U8 [R187+UR9+0x8600], R19 ;  /* 0x00860013bb007988 */ /* 0x0005e20008000009 */
[----:B-1----:R-:W-:-:S03]  /*8550*/  LOP3.LUT R186, R68, 0x50, RZ, 0x3c, !PT ;  /* 0x0000005044ba7812 */ /* 0x002fc600078e3cff */
[----:B------:R2:W-:Y:S04]  /*8560*/  STS.U8 [R187+UR9+0x8a00], R18 ;  /* 0x008a0012bb007988 */ /* 0x0005e80008000009 */
[----:B------:R2:W-:Y:S04]  /*8570*/  STS.U8 [R187+UR9+0x8e00], R17 ;  /* 0x008e0011bb007988 */ /* 0x0005e80008000009 */
[----:B------:R2:W-:Y:S04]  /*8580*/  STS.U8 [R187+UR9+0x9200], R16 ;  /* 0x00920010bb007988 */ /* 0x0005e80008000009 */
[----:B------:R2:W-:Y:S04]  /*8590*/  STS.U8 [R187+UR9+0x9600], R15 ;  /* 0x0096000fbb007988 */ /* 0x0005e80008000009 */
[----:B------:R2:W-:Y:S01]  /*85a0*/  STS.U8 [R187+UR9+0x9a00], R14 ;  /* 0x009a000ebb007988 */ /* 0x0005e20008000009 */
[----:B------:R-:W-:-:S03]  /*85b0*/  IMAD.U32 R4, RZ, RZ, UR13 ;  /* 0x0000000dff047e24 */ /* 0x000fc6000f8e00ff */
[----:B------:R2:W-:Y:S01]  /*85c0*/  STS.U8 [R187+UR9+0x9e00], R13 ;  /* 0x009e000dbb007988 */ /* 0x0005e20008000009 */
[----:B------:R-:W-:-:S03]  /*85d0*/  LOP3.LUT R6, R68, 0x60, RZ, 0x3c, !PT ;  /* 0x0000006044067812 */ /* 0x000fc600078e3cff */
[----:B------:R2:W-:Y:S01]  /*85e0*/  STS.U8 [R186+UR9+0x8280], R125 ;  /* 0x0082807dba007988 */ /* 0x0005e20008000009 */
[----:B------:R-:W-:-:S03]  /*85f0*/  UMOV UR6, 0x1 ;  /* 0x0000000100067882 */ /* 0x000fc60000000000 */
[----:B------:R2:W-:Y:S04]  /*8600*/  STS.U8 [R186+UR9+0x8680], R11 ;  /* 0x0086800bba007988 */ /* 0x0005e80008000009 */
[----:B------:R2:W-:Y:S01]  /*8610*/  STS.U8 [R186+UR9+0x8a80], R10 ;  /* 0x008a800aba007988 */ /* 0x0005e20008000009 */
[----:B------:R-:W-:-:S04]  /*8620*/  @!UP2 UIADD3 UR6, UPT, UPT, -UR6, 0x100000, URZ ;  /* 0x001000000606a890 */ /* 0x000fc8000fffe1ff */
[----:B------:R-:W-:Y:S02]  /*8630*/  @!UP2 USHF.L.U32 UR7, UR6, 0xb, URZ ;  /* 0x0000000b0607a899 */ /* 0x000fe400080006ff */
[----:B------:R-:W-:Y:S01]  /*8640*/  @!UP2 USHF.L.U32 UR6, UR6, 0x1, URZ ;  /* 0x000000010606a899 */ /* 0x000fe200080006ff */
[----:B------:R2:W-:Y:S01]  /*8650*/  STS.U8 [R186+UR9+0x8e80], R50 ;  /* 0x008e8032ba007988 */ /* 0x0005e20008000009 */
[----:B0-----:R-:W-:-:S03]  /*8660*/  LOP3.LUT R4, R4, 0x7f, R5, 0xf8, !PT ;  /* 0x0000007f04047812 */ /* 0x001fc600078ef805 */
[----:B------:R2:W-:Y:S04]  /*8670*/  STS.U8 [R186+UR9+0x9280], R51 ;  /* 0x00928033ba007988 */ /* 0x0005e80008000009 */
[----:B------:R2:W-:Y:S04]  /*8680*/  STS.U8 [R186+UR9+0x9680], R52 ;  /* 0x00968034ba007988 */ /* 0x0005e80008000009 */
[----:B------:R2:W-:Y:S04]  /*8690*/  STS.U8 [R186+UR9+0x9a80], R53 ;  /* 0x009a8035ba007988 */ /* 0x0005e80008000009 */
[----:B------:R2:W-:Y:S01]  /*86a0*/  STS.U8 [R186+UR9+0x9e80], R54 ;  /* 0x009e8036ba007988 */ /* 0x0005e20008000009 */
[----:B------:R-:W-:-:S03]  /*86b0*/  LOP3.LUT R4, R4, 0x70, RZ, 0x3c, !PT ;  /* 0x0000007004047812 */ /* 0x000fc600078e3cff */
[----:B------:R2:W-:Y:S04]  /*86c0*/  STS.U8 [R6+UR9+0x8300], R184 ;  /* 0x008300b806007988 */ /* 0x0005e80008000009 */
[----:B------:R2:W-:Y:S01]  /*86d0*/  STS.U8 [R6+UR9+0x8700], R55 ;  /* 0x0087003706007988 */ /* 0x0005e20008000009 */
[----:B------:R-:W-:-:S03]  /*86e0*/  VOTEU.ALL UP0, P4 ;  /* 0x0000000000ff7886 */ /* 0x000fc60002000000 */
[----:B------:R2:W-:Y:S04]  /*86f0*/  STS.U8 [R6+UR9+0x8b00], R56 ;  /* 0x008b003806007988 */ /* 0x0005e80008000009 */
        /* <DEDUP_REMOVED lines=11> */
[----:B---3--:R2:W-:Y:S04]  /*87b0*/  STS.U8 [R4+UR9+0x8380], R46 ;  /* 0x0083802e04007988 */ /* 0x0085e80008000009 */
[----:B------:R2:W-:Y:S01]  /*87c0*/  STS.U8 [R4+UR9+0x9f80], R44 ;  /* 0x009f802c04007988 */ /* 0x0005e20008000009 */
[----:B------:R0:W-:Y:S06]  /*87d0*/  MEMBAR.ALL.CTA ;  /* 0x0000000000007992 */ /* 0x0001ec0000008000 */
[----:B0-----:R-:W-:Y:S04]  /*87e0*/  FENCE.VIEW.ASYNC.S ;  /* 0x00000000000073c6 */ /* 0x001fe80000000000 */
[----:B------:R-:W0:Y:S02]  /*87f0*/  FENCE.VIEW.ASYNC.S ;  /* 0x00000000000073c6 */ /* 0x000e240000000000 */
[----:B0-----:R2:W0:Y:S02]  /*8800*/  @!UP0 SYNCS.EXCH.64 URZ, [UR9+0x11010], UR6 ;  /* 0x0110100609ff85b2 */ /* 0x0014240008000100 */
[----:B0-----:R-:W-:Y:S06]  /*8810*/  BAR.SYNC.DEFER_BLOCKING 0x0 ;  /* 0x0000000000007b1d */ /* 0x001fec0000010000 */
[----:B--2---:R-:W-:Y:S05]  /*8820*/  BRA.U UP3, `(.L_x_12) ;  /* 0x0000000103747547 */ /* 0x004fea000b800000 */
[----:B------:R-:W-:Y:S01]  /*8830*/  UMOV UR58, UR21 ;  /* 0x00000015003a7c82 */ /* 0x000fe20008000000 */
[----:B------:R-:W-:Y:S01]  /*8840*/  UMOV UR59, 0x80004020 ;  /* 0x80004020003b7882 */ /* 0x000fe20000000000 */
[----:B------:R-:W-:Y:S01]  /*8850*/  UMOV UR60, UR22 ;  /* 0x00000016003c7c82 */ /* 0x000fe20008000000 */
[----:B------:R-:W-:Y:S01]  /*8860*/  UMOV UR61, 0x40004040 ;  /* 0x40004040003d7882 */ /* 0x000fe20000000000 */
[----:B------:R-:W-:Y:S01]  /*8870*/  UMOV UR72, 0x0 ;  /* 0x0000000000487882 */ /* 0x000fe20000000000 */
[----:B------:R-:W-:Y:S01]  /*8880*/  UMOV UR73, 0x4108010 ;  /* 0x0410801000497882 */ /* 0x000fe20000000000 */
[----:B------:R-:W-:Y:S01]  /*8890*/  UIADD3 UR6, UPT, UPT, UR9, 0x11010, URZ ;  /* 0x0001101009067890 */ /* 0x000fe2000fffe0ff */
[----:B------:R0:W-:Y:S01]  /*88a0*/  UTCQMMA gdesc[UR58], gdesc[UR60], tmem[UR14], tmem[UR72], idesc[UR73], !UPT ;  /* 0x00ff483c3a0075ea */ /* 0x0001e2000f80030e */
[----:B------:R1:W-:Y:S01]  /*88b0*/  UTCQMMA gdesc[UR26], gdesc[UR28], tmem[UR14], tmem[UR72], idesc[UR73], UPT ;  /* 0x00ff481c1a0075ea */ /* 0x0003e2000b80030e */
[----:B------:R-:W-:Y:S01]  /*88c0*/  UMOV UR76, 0x0 ;  /* 0x00000000004c7882 */ /* 0x000fe20000000000 */
[----:B------:R-:W-:Y:S01]  /*88d0*/  UMOV UR77, 0x4108010 ;  /* 0x04108010004d7882 */ /* 0x000fe20000000000 */
[----:B------:R-:W-:Y:S01]  /*88e0*/  UMOV UR70, 0x0 ;  /* 0x0000000000467882 */ /* 0x000fe20000000000 */
[----:B------:R-:W-:Y:S01]  /*88f0*/  UMOV UR71, 0x4108010 ;  /* 0x0410801000477882 */ /* 0x000fe20000000000 */
[----:B------:R-:W-:Y:S01]  /*8900*/  UMOV UR62, 0x0 ;  /* 0x00000000003e7882 */ /* 0x000fe20000000000 */
[----:B------:R-:W-:Y:S01]  /*8910*/  UMOV UR63, 0x4108010 ;  /* 0x04108010003f7882 */ /* 0x000fe20000000000 */
[----:B------:R-:W-:Y:S01]  /*8920*/  UMOV UR7, URZ ;  /* 0x000000ff00077c82 */ /* 0x000fe20008000000 */
[----:B------:R-:W-:Y:S01]  /*8930*/  UMOV UR64, 0x0 ;  /* 0x0000000000407882 */ /* 0x000fe20000000000 */
[----:B0-----:R-:W-:Y:S01]  /*8940*/  UMOV UR60, 0x0 ;  /* 0x00000000003c7882 */ /* 0x001fe20000000000 */
[----:B------:R-:W-:Y:S01]  /*8950*/  UMOV UR61, 0x4108010 ;  /* 0x04108010003d7882 */ /* 0x000fe20000000000 */
[----:B------:R-:W-:Y:S01]  /*8960*/  UMOV UR65, 0x4108010 ;  /* 0x0410801000417882 */ /* 0x000fe20000000000 */
[----:B------:R1:W-:Y:S01]  /*8970*/  UTCQMMA gdesc[UR30], gdesc[UR46], tmem[UR14], tmem[UR60], idesc[UR61], UPT ;  /* 0x00ff3c2e1e0075ea */ /* 0x0003e2000b80030e */
[----:B------:R1:W-:Y:S01]  /*8980*/  UTCQMMA gdesc[UR32], gdesc[UR48], tmem[UR14], tmem[UR72], idesc[UR73], UPT ;  /* 0x00ff4830200075ea */ /* 0x0003e2000b80030e */
[----:B------:R1:W-:Y:S01]  /*8990*/  UTCQMMA gdesc[UR34], gdesc[UR50], tmem[UR14], tmem[UR76], idesc[UR77], UPT ;  /* 0x00ff4c32220075ea */ /* 0x0003e2000b80030e */
[----:B------:R1:W-:Y:S01]  /*89a0*/  UTCQMMA gdesc[UR36], gdesc[UR52], tmem[UR14], tmem[UR70], idesc[UR71], UPT ;  /* 0x00ff4634240075ea */ /* 0x0003e2000b80030e */
[----:B------:R-:W-:Y:S01]  /*89b0*/  UMOV UR6, UR6 ;  /* 0x0000000600067c82 */ /* 0x000fe20008000000 */
[----:B------:R1:W-:Y:S01]  /*89c0*/  UTCQMMA gdesc[UR38], gdesc[UR54], tmem[UR14], tmem[UR62], idesc[UR63], UPT ;  /* 0x00ff3e36260075ea */ /* 0x0003e2000b80030e */
[----:B------:R1:W-:Y:S01]  /*89d0*/  UTCQMMA gdesc[UR40], gdesc[UR56], tmem[UR14], tmem[UR64], idesc[UR65], UPT ;  /* 0x00ff4038280075ea */ /* 0x0003e2000b80030e */
[----:B------:R1:W-:Y:S01]  /*89e0*/  UTCBAR [UR6], URZ ;  /* 0x000000ff060073e9 */ /* 0x0003e200080000ff */
[----:B------:R-:W-:Y:S01]  /*89f0*/  NOP ;  /* 0x0000000000007918 */ /* 0x000fe20000000000 */
.L_x_12:
[----:B------:R-:W0:Y:S01]  /*8a00*/  S2R R4, SR_TID.X ;  /* 0x0000000000047919 */ /* 0x000e220000002100 */
[----:B------:R-:W2:Y:S01]  /*8a10*/  SYNCS.PHASECHK.TRANS64.TRYWAIT P1, [UR9+0x11010], RZ ;  /* 0x011010ffff0075a7 */ /* 0x000ea20008021109 */
[----:B-1----:R-:W-:Y:S01]  /*8a20*/  UIADD3 UR71, UP0, UPT, UR69, 0x40, URZ ;  /* 0x0000004045477890 */ /* 0x002fe2000ff1e0ff */
[----:B------:R-:W-:-:S05]  /*8a30*/  IMAD.U32 R31, RZ, RZ, UR68 ;  /* 0x00000044ff1f7e24 */ /* 0x000fca000f8e00ff */
[----:B------:R-:W-:Y:S01]  /*8a40*/  IMAD.U32 R22, RZ, RZ, UR71 ;  /* 0x00000047ff167e24 */ /* 0x000fe2000f8e00ff */
[----:B------:R-:W-:Y:S01]  /*8a50*/  LOP3.LUT R31, R31, 0x10, R5, 0xf8, !PT ;  /* 0x000000101f1f7812 */ /* 0x000fe200078ef805 */
[----:B------:R-:W-:Y:S02]  /*8a60*/  IMAD.U32 R23, RZ, RZ, UR71 ;  /* 0x00000047ff177e24 */ /* 0x000fe4000f8e00ff */
[----:B------:R-:W-:Y:S01]  /*8a70*/  IMAD.U32 R24, RZ, RZ, UR71 ;  /* 0x00000047ff187e24 */ /* 0x000fe2000f8e00ff */
[--C-:B------:R-:W-:Y:S01]  /*8a80*/  LOP3.LUT R22, R22, 0xe, R31.reuse, 0xfe, !PT ;  /* 0x0000000e16167812 */ /* 0x100fe200078efe1f */
[----:B------:R-:W-:Y:S01]  /*8a90*/  IMAD.U32 R25, RZ, RZ, UR71 ;  /* 0x00000047ff197e24 */ /* 0x000fe2000f8e00ff */
[----:B------:R-:W-:Y:S01]  /*8aa0*/  LOP3.LUT R23, R23, 0xf, R31, 0xfe, !PT ;  /* 0x0000000f17177812 */ /* 0x000fe200078efe1f */
[----:B------:R-:W-:Y:S02]  /*8ab0*/  IMAD.U32 R26, RZ, RZ, UR71 ;  /* 0x00000047ff1a7e24 */ /* 0x000fe4000f8e00ff */
[----:B------:R-:W-:-:S02]  /*8ac0*/  IMAD.U32 R27, RZ, RZ, UR71 ;  /* 0x00000047ff1b7e24 */ /* 0x000fc4000f8e00ff */
[----:B------:R-:W-:Y:S02]  /*8ad0*/  IMAD.U32 R28, RZ, RZ, UR71 ;  /* 0x00000047ff1c7e24 */ /* 0x000fe4000f8e00ff */
[----:B------:R-:W-:Y:S01]  /*8ae0*/  IMAD.U32 R32, RZ, RZ, UR71 ;  /* 0x00000047ff207e24 */ /* 0x000fe2000f8e00ff */
[----:B0-----:R-:W-:-:S05]  /*8af0*/  LOP3.LUT R4, R4, 0x10, RZ, 0xc0, !PT ;  /* 0x0000001004047812 */ /* 0x001fca00078ec0ff */
[----:B------:R-:W-:-:S05]  /*8b00*/  VIADD R41, R4, UR68 ;  /* 0x0000004404297c36 */ /* 0x000fca0008000000 */
[----:B------:R-:W-:Y:S01]  /*8b10*/  IADD3 R41, P2, PT, R41, UR69, RZ ;  /* 0x0000004529297c10 */ /* 0x000fe2000ff5e0ff */
[----:B--2---:R-:W-:-:S12]  /*8b20*/  @!P1 BRA `(.L_x_13) ;  /* 0x0000005800cc9947 */ /* 0x004fd80003800000 */
.L_x_22:
[----:B------:R-:W2:Y:S04]  /*8b30*/  LDL R47, [R1+0x120] ;  /* 0x00012000012f7983 */ /* 0x000ea80000100800 */
[----:B------:R0:W3:Y:S01]  /*8b40*/  LDL R48, [R1+0xd0] ;  /* 0x0000d00001307983 */ /* 0x0000e20000100800 */
[----:B------:R-:W-:Y:S06]  /*8b50*/  BAR.SYNC.DEFER_BLOCKING 0x0 ;  /* 0x0000000000007b1d */ /* 0x000fec0000010000 */
[----:B------:R-:W-:Y:S01]  /*8b60*/  LDTM.16dp32bit_t0_t15.x16 R4, tmem[UR15] ;  /* 0x0000000f000479ee */ /* 0x000fe20008a00000 */
[----:B------:R-:W1:Y:S01]  /*8b70*/  LDTM.16dp32bit_t16_t31.x16 R4, tmem[UR15+0x10] ;  /* 0x0000100f000479ee */ /* 0x000e620008a20000 */
[----:B------:R-:W-:Y:S01]  /*8b80*/  IADD3 R33, P3, PT, R41, 0x43, RZ ;  /* 0x0000004329217810 */ /* 0x000fe20007f7e0ff */
[----:B------:R-:W-:Y:S01]  /*8b90*/  IMAD.X R29, RZ, RZ, UR74, P2 ;  /* 0x0000004aff1d7e24 */ /* 0x000fe200090e06ff */
[----:B------:R-:W-:-:S02]  /*8ba0*/  LOP3.LUT R24, R24, 0xd, R31, 0xfe, !PT ;  /* 0x0000000d18187812 */ /* 0x000fc400078efe1f */
[--C-:B------:R-:W-:Y:S02]  /*8bb0*/  LOP3.LUT R25, R25, 0xc, R31.reuse, 0xfe, !PT ;  /* 0x0000000c19197812 */ /* 0x100fe400078efe1f */
[--C-:B------:R-:W-:Y:S02]  /*8bc0*/  LOP3.LUT R26, R26, 0xb, R31.reuse, 0xfe, !PT ;  /* 0x0000000b1a1a7812 */ /* 0x100fe400078efe1f */
[--C-:B------:R-:W-:Y:S02]  /*8bd0*/  LOP3.LUT R27, R27, 0xa, R31.reuse, 0xfe, !PT ;  /* 0x0000000a1b1b7812 */ /* 0x100fe400078efe1f */
[--C-:B------:R-:W-:Y:S02]  /*8be0*/  LOP3.LUT R28, R28, 0x9, R31.reuse, 0xfe, !PT ;  /* 0x000000091c1c7812 */ /* 0x100fe400078efe1f */
[C---:B------:R-:W-:Y:S02]  /*8bf0*/  IADD3 R30, P1, PT, R41.reuse, 0x40, RZ ;  /* 0x00000040291e7810 */ /* 0x040fe40007f3e0ff */
[----:B------:R-:W-:Y:S01]  /*8c00*/  LOP3.LUT R31, R32, 0x8, R31, 0xfe, !PT ;  /* 0x00000008201f7812 */ /* 0x000fe200078efe1f */
[----:B------:R-:W4:Y:S01]  /*8c10*/  S2R R44, SR_TID.X ;  /* 0x00000000002c7919 */ /* 0x000f220000002100 */
[C---:B------:R-:W-:Y:S01]  /*8c20*/  IADD3 R32, P2, PT, R41.reuse, 0x42, RZ ;  /* 0x0000004229207810 */ /* 0x040fe20007f5e0ff */
[--C-:B------:R-:W-:Y:S01]  /*8c30*/  IMAD.X R38, RZ, RZ, R29.reuse, P3 ;  /* 0x000000ffff267224 */ /* 0x100fe200018e061d */
[C---:B------:R-:W-:Y:S01]  /*8c40*/  IADD3 R39, P3, PT, R41.reuse, 0x46, RZ ;  /* 0x0000004629277810 */ /* 0x040fe20007f7e0ff */
[--C-:B------:R-:W-:Y:S01]  /*8c50*/  IMAD.X R34, RZ, RZ, R29.reuse, P1 ;  /* 0x000000ffff227224 */ /* 0x100fe200008e061d */
[C---:B------:R-:W-:Y:S01]  /*8c60*/  IADD3 R35, P1, PT, R41.reuse, 0x44, RZ ;  /* 0x0000004429237810 */ /* 0x040fe20007f3e0ff */
[--C-:B------:R-:W-:Y:S01]  /*8c70*/  IMAD.X R36, RZ, RZ, R29.reuse, P2 ;  /* 0x000000ffff247224 */ /* 0x100fe200010e061d */
[C---:B------:R-:W-:Y:S01]  /*8c80*/  IADD3 R37, P2, PT, R41.reuse, 0x45, RZ ;  /* 0x0000004529257810 */ /* 0x040fe20007f5e0ff */
[--C-:B------:R-:W-:Y:S01]  /*8c90*/  IMAD.X R43, RZ, RZ, R29.reuse, P3 ;  /* 0x000000ffff2b7224 */ /* 0x100fe200018e061d */
[CC--:B------:R-:W-:Y:S01]  /*8ca0*/  ISETP.GE.U32.AND P3, PT, R30.reuse, R69.reuse, PT ;  /* 0x000000451e00720c */ /* 0x0c0fe20003f66070 */
[--C-:B------:R-:W-:Y:S01]  /*8cb0*/  IMAD.X R40, RZ, RZ, R29.reuse, P1 ;  /* 0x000000ffff287224 */ /* 0x100fe200008e061d */
[----:B------:R-:W-:Y:S01]  /*8cc0*/  IADD3 R41, P1, PT, R41, 0x47, RZ ;  /* 0x0000004729297810 */ /* 0x000fe20007f3e0ff */
[--C-:B------:R-:W-:Y:S01]  /*8cd0*/  IMAD.X R42, RZ, RZ, R29.reuse, P2 ;  /* 0x000000ffff2a7224 */ /* 0x100fe200010e061d */
[-C--:B------:R-:W-:Y:S01]  /*8ce0*/  ISETP.GT.U32.AND P2, PT, R30, R69.reuse, PT ;  /* 0x000000451e00720c */ /* 0x080fe20003f44070 */
[----:B-1----:R-:W-:Y:S01]  /*8cf0*/  FMUL R5, R5, UR19 ;  /* 0x0000001305057c20 */ /* 0x002fe20008400000 */
[----:B------:R-:W-:Y:S01]  /*8d00*/  ISETP.GE.U32.AND.EX P3, PT, R34, RZ, PT, P3 ;  /* 0x000000ff2200720c */ /* 0x000fe20003f66130 */
[----:B------:R-:W-:Y:S01]  /*8d10*/  FMUL R4, R4, UR19 ;  /* 0x0000001304047c20 */ /* 0x000fe20008400000 */
[----:B------:R-:W-:Y:S01]  /*8d20*/  IMAD.X R29, RZ, RZ, R29, P1 ;  /* 0x000000ffff1d7224 */ /* 0x000fe200008e061d */
[----:B------:R-:W-:Y:S01]  /*8d30*/  ISETP.GT.U32.AND.EX P2, PT, R34, RZ, PT, P2 ;  /* 0x000000ff2200720c */ /* 0x000fe20003f44120 */
[----:B------:R-:W2:Y:S01]  /*8d40*/  @!P4 SYNCS.CCTL.IV [UR9+0x11010] ;  /* 0x01101000ff00c9b1 */ /* 0x000ea20008000009 */
[-C--:B------:R-:W-:Y:S01]  /*8d50*/  ISETP.GT.U32.AND P1, PT, R32, R69.reuse, PT ;  /* 0x000000452000720c */ /* 0x080fe20003f24070 */
[----:B------:R-:W-:Y:S01]  /*8d60*/  FMUL R6, R6, UR19 ;  /* 0x0000001306067c20 */ /* 0x000fe20008400000 */
[----:B------:R-:W-:Y:S01]  /*8d70*/  FSEL R5, R5, -INF , !P3 ;  /* 0xff80000005057808 */ /* 0x000fe20005800000 */
[----:B------:R-:W-:Y:S01]  /*8d80*/  FMUL R8, R8, UR19 ;  /* 0x0000001308087c20 */ /* 0x000fe20008400000 */
[-C--:B------:R-:W-:Y:S01]  /*8d90*/  ISETP.GT.U32.AND P3, PT, R35, R69.reuse, PT ;  /* 0x000000452300720c */ /* 0x080fe20003f64070 */
[----:B------:R-:W-:Y:S01]  /*8da0*/  FMUL R7, R7, UR19 ;  /* 0x0000001307077c20 */ /* 0x000fe20008400000 */
[----:B------:R-:W-:Y:S01]  /*8db0*/  FSEL R4, R4, -INF , !P2 ;  /* 0xff80000004047808 */ /* 0x000fe20005000000 */
[----:B------:R-:W-:Y:S01]  /*8dc0*/  FMUL R9, R9, UR19 ;  /* 0x0000001309097c20 */ /* 0x000fe20008400000 */
[-C--:B------:R-:W-:Y:S01]  /*8dd0*/  ISETP.GT.U32.AND P2, PT, R33, R69.reuse, PT ;  /* 0x000000452100720c */ /* 0x080fe20003f44070 */
[----:B------:R-:W-:Y:S01]  /*8de0*/  UIADD3.X UR74, UPT, UPT, URZ, UR74, URZ, UP0, !UPT ;  /* 0x0000004aff4a7290 */ /* 0x000fe200087fe4ff */
[----:B------:R-:W-:Y:S01]  /*8df0*/  ISETP.GT.U32.AND.EX P1, PT, R36, RZ, PT, P1 ;  /* 0x000000ff2400720c */ /* 0x000fe20003f24110 */
[----:B------:R-:W-:Y:S01]  /*8e00*/  FMUL R11, R11, UR19 ;  /* 0x000000130b0b7c20 */ /* 0x000fe20008400000 */
[----:B------:R-:W-:Y:S01]  /*8e10*/  ISETP.GT.U32.AND.EX P3, PT, R40, RZ, PT, P3 ;  /* 0x000000ff2800720c */ /* 0x000fe20003f64130 */
[----:B------:R-:W-:Y:S01]  /*8e20*/  FMUL R10, R10, UR19 ;  /* 0x000000130a0a7c20 */ /* 0x000fe20008400000 */
[----:B------:R-:W-:Y:S01]  /*8e30*/  ISETP.GT.U32.AND.EX P2, PT, R38, RZ, PT, P2 ;  /* 0x000000ff2600720c */ /* 0x000fe20003f44120 */
        /* <DEDUP_REMOVED lines=11> */
[----:B------:R-:W-:Y:S01]  /*8ef0*/  ISETP.GT.U32.AND P2, PT, R39, R69, PT ;  /* 0x000000452700720c */ /* 0x000fe20003f44070 */
[----:B------:R-:W-:Y:S01]  /*8f00*/  NOP ;  /* 0x0000000000007918 */ /* 0x000fe20000000000 */
[----:B------:R-:W-:-:S02]  /*8f10*/  ISETP.GT.U32.AND.EX P1, PT, R42, RZ, PT, P1 ;  /* 0x000000ff2a00720c */ /* 0x000fc40003f24110 */
[----:B------:R-:W-:Y:S02]  /*8f20*/  ISETP.GT.U32.AND.EX P3, PT, R29, RZ, PT, P3 ;  /* 0x000000ff1d00720c */ /* 0x000fe40003f64130 */
[----:B------:R-:W-:Y:S01]  /*8f30*/  FSEL R32, R9, -INF , !P1 ;  /* 0xff80000009207808 */ /* 0x000fe20004800000 */
[----:B------:R-:W-:Y:S01]  /*8f40*/  IMAD.U32 R9, RZ, RZ, UR74 ;  /* 0x0000004aff097e24 */ /* 0x000fe2000f8e00ff */
[----:B------:R-:W-:Y:S02]  /*8f50*/  ISETP.GT.U32.AND.EX P2, PT, R43, RZ, PT, P2 ;  /* 0x000000ff2b00720c */ /* 0x000fe40003f44120 */
[----:B------:R-:W-:Y:S02]  /*8f60*/  FSEL R11, R11, -INF , !P3 ;  /* 0xff8000000b0b7808 */ /* 0x000fe40005800000 */
[----:B------:R-:W-:Y:S01]  /*8f70*/  ISETP.GT.U32.AND P3, PT, R28, R69, PT ;  /* 0x000000451c00720c */ /* 0x000fe20003f64070 */
[----:B------:R-:W-:Y:S01]  /*8f80*/  IMAD.U32 R8, RZ, RZ, UR74 ;  /* 0x0000004aff087e24 */ /* 0x000fe2000f8e00ff */
[----:B------:R-:W-:-:S02]  /*8f90*/  FSEL R10, R10, -INF , !P2 ;  /* 0xff8000000a0a7808 */ /* 0x000fc40005000000 */
[-C--:B------:R-:W-:Y:S02]  /*8fa0*/  ISETP.GT.U32.AND P1, PT, R31, R69.reuse, PT ;  /* 0x000000451f00720c */ /* 0x080fe40003f24070 */
[----:B------:R-:W-:Y:S02]  /*8fb0*/  ISETP.GT.U32.AND P2, PT, R27, R69, PT ;  /* 0x000000451b00720c */ /* 0x000fe40003f44070 */
[----:B------:R-:W-:Y:S02]  /*8fc0*/  ISETP.GT.U32.AND.EX P3, PT, R9, RZ, PT, P3 ;  /* 0x000000ff0900720c */ /* 0x000fe40003f64130 */
[C---:B------:R-:W-:Y:S02]  /*8fd0*/  ISETP.GT.U32.AND.EX P1, PT, R8.reuse, RZ, PT, P1 ;  /* 0x000000ff0800720c */ /* 0x040fe40003f24110 */
[----:B------:R-:W-:Y:S02]  /*8fe0*/  ISETP.GT.U32.AND.EX P2, PT, R8, RZ, PT, P2 ;  /* 0x000000ff0800720c */ /* 0x000fe40003f44120 */
[----:B------:R-:W-:-:S02]  /*8ff0*/  FSEL R13, R13, -INF , !P3 ;  /* 0xff8000000d0d7808 */ /* 0x000fc40005800000 */
[----:B------:R-:W-:Y:S01]  /*9000*/  ISETP.GT.U32.AND P3, PT, R23, R69, PT ;  /* 0x000000451700720c */ /* 0x000fe20003f64070 */
[----:B------:R-:W-:Y:S01]  /*9010*/  FMUL R23, R15, UR19 ;  /* 0x000000130f177c20 */ /* 0x000fe20008400000 */
[----:B------:R-:W-:Y:S02]  /*9020*/  FMNMX3 R9, R4, R5, R6, !PT ;  /* 0x0000000504097276 */ /* 0x000fe40007800006 */
[----:B------:R-:W-:Y:S02]  /*9030*/  FSEL R12, R12, -INF , !P1 ;  /* 0xff8000000c0c7808 */ /* 0x000fe40004800000 */
[----:B------:R-:W-:Y:S02]  /*9040*/  FSEL R15, R14, -INF , !P2 ;  /* 0xff8000000e0f7808 */ /* 0x000fe40005000000 */
[-C--:B------:R-:W-:Y:S02]  /*9050*/  ISETP.GT.U32.AND P1, PT, R26, R69.reuse, PT ;  /* 0x000000451a00720c */ /* 0x080fe40003f24070 */
[----:B------:R-:W-:-:S02]  /*9060*/  ISETP.GT.U32.AND P2, PT, R25, R69, PT ;  /* 0x000000451900720c */ /* 0x000fc40003f44070 */
[----:B------:R-:W-:Y:S02]  /*9070*/  FMNMX3 R9, R9, R7, R30, !PT ;  /* 0x0000000709097276 */ /* 0x000fe4000780001e */
[C---:B------:R-:W-:Y:S02]  /*9080*/  ISETP.GT.U32.AND.EX P1, PT, R8.reuse, RZ, PT, P1 ;  /* 0x000000ff0800720c */ /* 0x040fe40003f24110 */
[----:B------:R-:W-:Y:S02]  /*9090*/  ISETP.GT.U32.AND.EX P2, PT, R8, RZ, PT, P2 ;  /* 0x000000ff0800720c */ /* 0x000fe40003f44120 */
[----:B------:R-:W-:Y:S01]  /*90a0*/  FMNMX3 R9, R9, R32, R10, !PT ;  /* 0x0000002009097276 */ /* 0x000fe2000780000a */
[----:B------:R-:W-:Y:S01]  /*90b0*/  IMAD.U32 R14, RZ, RZ, UR74 ;  /* 0x0000004aff0e7e24 */ /* 0x000fe2000f8e00ff */
[----:B------:R-:W-:Y:S02]  /*90c0*/  FSEL R23, R23, -INF , !P1 ;  /* 0xff80000017177808 */ /* 0x000fe40004800000 */
[----:B------:R-:W-:-:S02]  /*90d0*/  FSEL R16, R16, -INF , !P2 ;  /* 0xff80000010107808 */ /* 0x000fc40005000000 */
[-C--:B------:R-:W-:Y:S02]  /*90e0*/  ISETP.GT.U32.AND P1, PT, R24, R69.reuse, PT ;  /* 0x000000451800720c */ /* 0x080fe40003f24070 */
[----:B------:R-:W-:Y:S02]  /*90f0*/  ISETP.GT.U32.AND P2, PT, R22, R69, PT ;  /* 0x000000451600720c */ /* 0x000fe40003f44070 */
[----:B------:R-:W-:Y:S02]  /*9100*/  FMNMX3 R9, R9, R11, R12, !PT ;  /* 0x0000000b09097276 */ /* 0x000fe4000780000c */
[----:B------:R-:W-:Y:S02]  /*9110*/  ISETP.GT.U32.AND.EX P1, PT, R14, RZ, PT, P1 ;  /* 0x000000ff0e00720c */ /* 0x000fe40003f24110 */
[----:B------:R-:W-:Y:S02]  /*9120*/  ISETP.GT.U32.AND.EX P2, PT, R8, RZ, PT, P2 ;  /* 0x000000ff0800720c */ /* 0x000fe40003f44120 */
[----:B------:R-:W-:-:S02]  /*9130*/  FMNMX3 R9, R9, R13, R15, !PT ;  /* 0x0000000d09097276 */ /* 0x000fc4000780000f */
[----:B------:R-:W-:Y:S01]  /*9140*/  ISETP.GT.U32.AND.EX P3, PT, R8, RZ, PT, P3 ;  /* 0x000000ff0800720c */ /* 0x000fe20003f64130 */
[----:B------:R-:W-:Y:S01]  /*9150*/  FMUL R8, R19, UR19 ;  /* 0x0000001313087c20 */ /* 0x000fe20008400000 */
[----:B------:R-:W-:Y:S02]  /*9160*/  FSEL R19, R17, -INF , !P1 ;  /* 0xff80000011137808 */ /* 0x000fe40004800000 */
[----:B------:R-:W-:Y:S02]  /*9170*/  FSEL R18, R18, -INF , !P2 ;  /* 0xff80000012127808 */ /* 0x000fe40005000000 */
[----:B------:R-:W-:Y:S02]  /*9180*/  FMNMX3 R9, R9, R23, R16, !PT ;  /* 0x0000001709097276 */ /* 0x000fe40007800010 */
[----:B------:R-:W-:Y:S02]  /*9190*/  FSEL R17, R8, -INF , !P3 ;  /* 0xff80000008117808 */ /* 0x000fe40005800000 */
[----:B------:R-:W-:-:S04]  /*91a0*/  FMNMX3 R8, R9, R19, R18, !PT ;  /* 0x0000001309087276 */ /* 0x000fc80007800012 */
[----:B------:R-:W-:-:S05]  /*91b0*/  FMNMX R8, R17, R8, !PT ;  /* 0x0000000811087209 */ /* 0x000fca0007800000 */
[----:B------:R-:W1:Y:S01]  /*91c0*/  SHFL.BFLY PT, R9, R8, 0x10, 0x1f ;  /* 0x0e001f0008097f89 */ /* 0x000e6200000e0000 */
[----:B----4-:R-:W-:Y:S02]  /*91d0*/  LOP3.LUT R46, R44, 0xff, RZ, 0xc0, !PT ;  /* 0x000000ff2c2e7812 */ /* 0x010fe400078ec0ff */
[----:B-1----:R-:W-:Y:S02]  /*91e0*/  FMNMX R9, R8, R9, !PT ;  /* 0x0000000908097209 */ /* 0x002fe40007800000 */
[----:B------:R-:W-:Y:S02]  /*91f0*/  LEA R46, R46, UR9, 0x2 ;  /* 0x000000092e2e7c11 */ /* 0x000fe4000f8e10ff */
[C---:B------:R-:W-:Y:S02]  /*9200*/  LOP3.LUT R45, R44.reuse, 0xf, RZ, 0xc0, !PT ;  /* 0x0000000f2c2d7812 */ /* 0x040fe400078ec0ff */
[----:B------:R-:W-:Y:S01]  /*9210*/  LOP3.LUT R44, R44, 0x60, RZ, 0xc0, !PT ;  /* 0x000000602c2c7812 */ /* 0x000fe200078ec0ff */
[----:B--2---:R-:W-:Y:S01]  /*9220*/  @!P5 STS [R47+UR9+0x8000], R9 ;  /* 0x008000092f00d988 */ /* 0x004fe20008000809 */
[----:B------:R-:W-:Y:S06]  /*9230*/  BAR.SYNC.DEFER_BLOCKING 0x0 ;  /* 0x0000000000007b1d */ /* 0x000fec0000010000 */
[----:B---3--:R-:W1:Y:S04]  /*9240*/  @!P6 LDS R48, [R46+0x8000] ;  /* 0x008000002e30e984 */ /* 0x008e680000000800 */
[----:B-1----:R-:W1:Y:S01]  /*9250*/  SHFL.BFLY PT, R8, R48, 0x1, 0x1f ;  /* 0x0c201f0030087f89 */ /* 0x002e6200000e0000 */
[----:B------:R-:W-:-:S02]  /*9260*/  LEA.HI R44, R44, R45, RZ, 0x1f ;  /* 0x0000002d2c2c7211 */ /* 0x000fc400078ff8ff */
[----:B-1----:R-:W-:-:S05]  /*9270*/  FMNMX R8, R48, R8, !PT ;  /* 0x0000000830087209 */ /* 0x002fca0007800000 */
[----:B------:R-:W-:Y:S01]  /*9280*/  @P0 STS [R46+0x8000], R8 ;  /* 0x008000082e000388 */ /* 0x000fe20000000800 */
[----:B------:R-:W-:Y:S01]  /*9290*/  IMAD.SHL.U32 R44, R44, 0x8, RZ ;  /* 0x000000082c2c7824 */ /* 0x000fe200078e00ff */
[----:B------:R-:W-:Y:S06]  /*92a0*/  BAR.SYNC.DEFER_BLOCKING 0x0 ;  /* 0x0000000000007b1d */ /* 0x000fec0000010000 */
[----:B------:R-:W1:Y:S02]  /*92b0*/  LDS R124, [R44+UR9+0x8000] ;  /* 0x008000092c7c7984 */ /* 0x000e640008000800 */
[----:B-1----:R-:W-:-:S05]  /*92c0*/  FMNMX R124, R124, R20, !PT ;  /* 0x000000147c7c7209 */ /* 0x002fca0007800000 */
[--C-:B------:R-:W-:Y:S01]  /*92d0*/  FADD R9, R4, -R124.reuse ;  /* 0x8000007c04097221 */ /* 0x100fe20000000000 */
[--C-:B------:R-:W-:Y:S01]  /*92e0*/  FADD R5, R5, -R124.reuse ;  /* 0x8000007c05057221 */ /* 0x100fe20000000000 */
[--C-:B------:R-:W-:Y:S02]  /*92f0*/  FADD R6, R6, -R124.reuse ;  /* 0x8000007c06067221 */ /* 0x100fe40000000000 */
[----:B------:R-:W-:Y:S01]  /*9300*/  FMUL R9, R9, 1.4426950216293334961 ;  /* 0x3fb8aa3b09097820 */ /* 0x000fe20000400000 */
[----:B------:R-:W-:Y:S01]  /*9310*/  FMUL R5, R5, 1.4426950216293334961 ;  /* 0x3fb8aa3b05057820 */ /* 0x000fe20000400000 */
[----:B------:R-:W-:Y:S01]  /*9320*/  FMUL R6, R6, 1.4426950216293334961 ;  /* 0x3fb8aa3b06067820 */ /* 0x000fe20000400000 */
[--C-:B------:R-:W-:Y:S02]  /*9330*/  FADD R7, R7, -R124.reuse ;  /* 0x8000007c07077221 */ /* 0x100fe40000000000 */
[----:B------:R1:W-:Y:S01]  /*9340*/  MUFU.EX2 R8, R5 ;  /* 0x0000000500087308 */ /* 0x0003e20000000800 */
[----:B------:R-:W-:Y:S01]  /*9350*/  FADD R30, R30, -R124 ;  /* 0x8000007c1e1e7221 */ /* 0x000fe20000000000 */
[----:B------:R-:W-:-:S06]  /*9360*/  FMUL R7, R7, 1.4426950216293334961 ;  /* 0x3fb8aa3b07077820 */ /* 0x000fcc0000400000 */
[----:B------:R-:W2:Y:S01]  /*9370*/  MUFU.EX2 R9, R9 ;  /* 0x0000000900097308 */ /* 0x000ea20000000800 */
[----:B------:R-:W-:Y:S01]  /*9380*/  FMUL R14, R30, 1.4426950216293334961 ;  /* 0x3fb8aa3b1e0e7820 */ /* 0x000fe20000400000 */
[--C-:B------:R-:W-:Y:S01]  /*9390*/  FADD R32, R32, -R124.reuse ;  /* 0x8000007c20207221 */ /* 0x100fe20000000000 */
[----:B------:R-:W-:-:S05]  /*93a0*/  FADD R4, R11, -R124 ;  /* 0x8000007c0b047221 */ /* 0x000fca0000000000 */
[----:B------:R-:W3:Y:S01]  /*93b0*/  MUFU.EX2 R184, R6 ;  /* 0x0000000600b87308 */ /* 0x000ee20000000800 */
[----:B------:R-:W-:Y:S01]  /*93c0*/  FMUL R32, R32, 1.4426950216293334961 ;  /* 0x3fb8aa3b20207820 */ /* 0x000fe20000400000 */
[----:B------:R-:W-:Y:S01]  /*93d0*/  FADD R10, R10, -R124 ;  /* 0x8000007c0a0a7221 */ /* 0x000fe20000000000 */
[----:B------:R-:W-:-:S05]  /*93e0*/  FMUL R4, R4, 1.4426950216293334961 ;  /* 0x3fb8aa3b04047820 */ /* 0x000fca0000400000 */
[----:B------:R-:W4:Y:S01]  /*93f0*/  MUFU.EX2 R22, R7 ;  /* 0x0000000700167308 */ /* 0x000f220000000800 */
[----:B-1----:R-:W-:Y:S01]  /*9400*/  FADD R5, R12, -R124 ;  /* 0x8000007c0c057221 */ /* 0x002fe20000000000 */
[----:B------:R-:W-:-:S06]  /*9410*/  FMUL R10, R10, 1.4426950216293334961 ;  /* 0x3fb8aa3b0a0a7820 */ /* 0x000fcc0000400000 */
[----:B------:R-:W1:Y:S01]  /*9420*/  MUFU.EX2 R14, R14 ;  /* 0x0000000e000e7308 */ /* 0x000e620000000800 */
[----:B------:R-:W-:-:S07]  /*9430*/  FADD R13, R13, -R124 ;  /* 0x8000007c0d0d7221 */ /* 0x000fce0000000000 */
[----:B------:R-:W5:Y:S08]  /*9440*/  MUFU.EX2 R185, R32 ;  /* 0x0000002000b97308 */ /* 0x000f700000000800 */
[----:B------:R2:W-:Y:S01]  /*9450*/  MUFU.EX2 R12, R4 ;  /* 0x00000004000c7308 */ /* 0x0005e20000000800 */
[----:B------:R-:W-:Y:S01]  /*9460*/  FMUL R5, R5, 1.4426950216293334961 ;  /* 0x3fb8aa3b05057820 */ /* 0x000fe20000400000 */
[----:B--2---:R-:W-:-:S06]  /*9470*/  FADD R4, R9, R8 ;  /* 0x0000000809047221 */ /* 0x004fcc0000000000 */
[----:B------:R5:W2:Y:S01]  /*9480*/  MUFU.EX2 R11, R10 ;  /* 0x0000000a000b7308 */ /* 0x000aa20000000800 */
[----:B---3--:R-:W-:Y:S01]  /*9490*/  FADD R4, R184, R4 ;  /* 0x00000004b8047221 */ /* 0x008fe20000000000 */
[----:B------:R-:W-:-:S03]  /*94a0*/  FMUL R6, R13, 1.4426950216293334961 ;  /* 0x3fb8aa3b0d067820 */ /* 0x000fc60000400000 */
[----:B----4-:R-:W-:-:S03]  /*94b0*/  FADD R4, R22, R4 ;  /* 0x0000000416047221 */ /* 0x010fc60000000000 */
[----:B------:R3:W4:Y:S01]  /*94c0*/  MUFU.EX2 R7, R5 ;  /* 0x0000000500077308 */ /* 0x0007220000000800 */
[--C-:B------:R-:W-:Y:S01]  /*94d0*/  FADD R15, R15, -R124.reuse ;  /* 0x8000007c0f0f7221 */ /* 0x100fe20000000000 */
[----:B------:R-:W-:Y:S01]  /*94e0*/  FADD R13, R23, -R124 ;  /* 0x8000007c170d7221 */ /* 0x000fe20000000000 */
[----:B-1----:R-:W-:Y:S02]  /*94f0*/  FADD R4, R14, R4 ;  /* 0x000000040e047221 */ /* 0x002fe40000000000 */
[----:B------:R-:W-:Y:S01]  /*9500*/  FMUL R15, R15, 1.4426950216293334961 ;  /* 0x3fb8aa3b0f0f7820 */ /* 0x000fe20000400000 */
[----:B------:R-:W-:Y:S01]  /*9510*/  FMUL R13, R13, 1.4426950216293334961 ;  /* 0x3fb8aa3b0d0d7820 */ /* 0x000fe20000400000 */
[----:B-----5:R-:W-:Y:S01]  /*9520*/  FADD R10, R185, R4 ;  /* 0x00000004b90a7221 */ /* 0x020fe20000000000 */
[----:B------:R-:W1:Y:S01]  /*9530*/  MUFU.EX2 R6, R6 ;  /* 0x0000000600067308 */ /* 0x000e620000000800 */
[--C-:B---3--:R-:W-:Y:S01]  /*9540*/  FADD R5, R16, -R124.reuse ;  /* 0x8000007c10057221 */ /* 0x108fe20000000000 */
[----:B------:R-:W-:Y:S01]  /*9550*/  FADD R19, R19, -R124 ;  /* 0x8000007c13137221 */ /* 0x000fe20000000000 */
[----:B--2---:R-:W-:-:S02]  /*9560*/  FADD R10, R11, R10 ;  /* 0x0000000a0b0a7221 */ /* 0x004fc40000000000 */
[----:B------:R-:W-:-:S03]  /*9570*/  FMUL R5, R5, 1.4426950216293334961 ;  /* 0x3fb8aa3b05057820 */ /* 0x000fc60000400000 */
[----:B------:R-:W2:Y:S01]  /*9580*/  MUFU.EX2 R186, R15 ;  /* 0x0000000f00ba7308 */ /* 0x000ea20000000800 */
[----:B------:R-:W-:Y:S01]  /*9590*/  FADD R10, R12, R10 ;  /* 0x0000000a0c0a7221 */ /* 0x000fe20000000000 */
[----:B------:R-:W-:Y:S01]  /*95a0*/  FMUL R4, R19, 1.4426950216293334961 ;  /* 0x3fb8aa3b13047820 */ /* 0x000fe20000400000 */
[----:B------:R-:W-:-:S05]  /*95b0*/  FADD R18, R18, -R124 ;  /* 0x8000007c12127221 */ /* 0x000fca0000000000 */
[----:B------:R-:W3:Y:S01]  /*95c0*/  MUFU.EX2 R13, R13 ;  /* 0x0000000d000d7308 */ /* 0x000ee20000000800 */
[----:B----4-:R-:W-:Y:S01]  /*95d0*/  FADD R10, R7, R10 ;  /* 0x0000000a070a7221 */ /* 0x010fe20000000000 */
[----:B------:R-:W-:Y:S01]  /*95e0*/  FADD R17, R17, -R124 ;  /* 0x8000007c11117221 */ /* 0x000fe20000000000 */
[----:B------:R-:W-:-:S05]  /*95f0*/  FMUL R18, R18, 1.4426950216293334961 ;  /* 0x3fb8aa3b12127820 */ /* 0x000fca0000400000 */
[----:B------:R-:W4:Y:S01]  /*9600*/  MUFU.EX2 R5, R5 ;  /* 0x0000000500057308 */ /* 0x000f220000000800 */
[----:B-1----:R-:W-:Y:S01]  /*9610*/  FADD R10, R6, R10 ;  /* 0x0000000a060a7221 */ /* 0x002fe20000000000 */
[----:B------:R-:W-:-:S06]  /*9620*/  FMUL R16, R17, 1.4426950216293334961 ;  /* 0x3fb8aa3b11107820 */ /* 0x000fcc0000400000 */
[----:B------:R-:W1:Y:S01]  /*9630*/  MUFU.EX2 R4, R4 ;  /* 0x0000000400047308 */ /* 0x000e620000000800 */
[----:B--2---:R-:W-:-:S07]  /*9640*/  FADD R10, R186, R10 ;  /* 0x0000000aba0a7221 */ /* 0x004fce0000000000 */
[----:B------:R-:W2:Y:S01]  /*9650*/  MUFU.EX2 R187, R18 ;  /* 0x0000001200bb7308 */ /* 0x000ea20000000800 */
[----:B---3--:R-:W-:-:S07]  /*9660*/  FADD R10, R13, R10 ;  /* 0x0000000a0d0a7221 */ /* 0x008fce0000000000 */
[----:B------:R-:W3:Y:S01]  /*9670*/  MUFU.EX2 R16, R16 ;  /* 0x0000001000107308 */ /* 0x000ee20000000800 */
[----:B----4-:R-:W-:-:S04]  /*9680*/  FADD R10, R5, R10 ;  /* 0x0000000a050a7221 */ /* 0x010fc80000000000 */
[----:B-1----:R-:W-:-:S04]  /*9690*/  FADD R10, R4, R10 ;  /* 0x0000000a040a7221 */ /* 0x002fc80000000000 */
[----:B--2---:R-:W-:-:S04]  /*96a0*/  FADD R10, R187, R10 ;  /* 0x0000000abb0a7221 */ /* 0x004fc80000000000 */
[----:B---3--:R-:W-:-:S05]  /*96b0*/  FADD R10, R16, R10 ;  /* 0x0000000a100a7221 */ /* 0x008fca0000000000 */
[----:B------:R-:W1:Y:S02]  /*96c0*/  SHFL.BFLY PT, R15, R10, 0x10, 0x1f ;  /* 0x0e001f000a0f7f89 */ /* 0x000e6400000e0000 */
[----:B-1----:R-:W-:Y:S01]  /*96d0*/  FADD R15, R10, R15 ;  /* 0x0000000f0a0f7221 */ /* 0x002fe20000000000 */
[----:B------:R-:W-:Y:S06]  /*96e0*/  BAR.SYNC.DEFER_BLOCKING 0x0 ;  /* 0x0000000000007b1d */ /* 0x000fec0000010000 */
[----:B------:R-:W-:Y:S02]  /*96f0*/  @!P5 STS [R47+UR9+0x8000], R15 ;  /* 0x0080000f2f00d988 */ /* 0x000fe40008000809 */
[----:B------:R-:W-:Y:S06]  /*9700*/  BAR.SYNC.DEFER_BLOCKING 0x0 ;  /* 0x0000000000007b1d */ /* 0x000fec0000010000 */
[----:B------:R-:W1:Y:S04]  /*9710*/  @!P6 LDS R252, [R46+0x8000] ;  /* 0x008000002efce984 */ /* 0x000e680000000800 */
[----:B-1----:R-:W1:Y:S02]  /*9720*/  SHFL.BFLY PT, R10, R252, 0x1, 0x1f ;  /* 0x0c201f00fc0a7f89 */ /* 0x002e6400000e0000 */
[----:B-1----:R-:W-:-:S05]  /*9730*/  FADD R10, R252, R10 ;  /* 0x0000000afc0a7221 */ /* 0x002fca0000000000 */
[----:B------:R-:W-:Y:S01]  /*9740*/  @P0 STS [R46+0x8000], R10 ;  /* 0x0080000a2e000388 */ /* 0x000fe20000000800 */
[----:B------:R-:W-:Y:S01]  /*9750*/  BAR.SYNC.DEFER_BLOCKING 0x0 ;  /* 0x0000000000007b1d */ /* 0x000fe20000010000 */
[----:B------:R-:W-:-:S05]  /*9760*/  IMAD.U32 R21, R21, -0x80000000, RZ ;  /* 0x8000000015157824 */ /* 0x000fca00078e00ff */
[----:B------:R-:W1:Y:S01]  /*9770*/  LDS R10, [R44+UR9+0x8000] ;  /* 0x008000092c0a7984 */ /* 0x000e620008000800 */
[----:B------:R-:W2:Y:S01]  /*9780*/  SYNCS.PHASECHK.TRANS64.TRYWAIT P2, [UR12], R21 ;  /* 0x00000015ff0075a7 */ /* 0x000ea2000804110c */
[----:B------:R-:W-:Y:S02]  /*9790*/  USHF.R.S32.HI UR6, URZ, 0x1f, UR66 ;  /* 0x0000001fff067899 */ /* 0x000fe40008011442 */
[----:B------:R-:W-:Y:S01]  /*97a0*/  IADD3 R50, P3, PT, R202, UR66, RZ ;  /* 0x00000042ca327c10 */ /* 0x000fe2000ff7e0ff */
[----:B------:R-:W-:Y:S01]  /*97b0*/  @!P6 STL [R1+0xd0], R48 ;  /* 0x0000d0300100e387 */ /* 0x000fe20000100800 */
[----:B------:R-:W-:Y:S02]  /*97c0*/  F2FP.SATFINITE.E4M3.F32.PACK_AB_MERGE_C R184, R22, R184, RZ ;  /* 0x000000b816b8723e */ /* 0x000fe400048070ff */
[----:B------:R-:W-:Y:S02]  /*97d0*/  IADD3.X R51, PT, PT, R203, UR6, RZ, P3, !PT ;  /* 0x00000006cb337c10 */ /* 0x000fe40009ffe4ff */
[----:B------:R-:W-:-:S02]  /*97e0*/  F2FP.SATFINITE.E4M3.F32.PACK_AB_MERGE_C R15, R12, R11, RZ ;  /* 0x0000000b0c0f723e */ /* 0x000fc400048070ff */
[----:B------:R-:W-:Y:S02]  /*97f0*/  F2FP.SATFINITE.E4M3.F32.PACK_AB_MERGE_C R186, R13, R186, RZ ;  /* 0x000000ba0dba723e */ /* 0x000fe400048070ff */
[----:B------:R-:W-:Y:S01]  /*9800*/  F2FP.SATFINITE.E4M3.F32.PACK_AB_MERGE_C R187, R16, R187, RZ ;  /* 0x000000bb10bb723e */ /* 0x000fe200048070ff */
[----:B-1----:R1:W-:Y:S02]  /*9810*/  STL [R1+0xd4], R10 ;  /* 0x0000d40a01007387 */ /* 0x0023e40000100800 */
[----:B-1----:R-:W-:Y:S01]  /*9820*/  IADD3 R10, P1, PT, R198, UR66, RZ ;  /* 0x00000042c60a7c10 */ /* 0x002fe2000ff3e0ff */
[----:B0-2---:R-:W-:-:S12]  /*9830*/  @!P2 BRA `(.L_x_14) ;  /* 0x0000004c0094a947 */ /* 0x005fd80003800000 */
.L_x_23:
[----:B------:R-:W-:Y:S01]  /*9840*/  IADD3 R12, P2, PT, R194, UR66, RZ ;  /* 0x00000042c20c7c10 */ /* 0x000fe2000ff5e0ff */
[----:B------:R-:W2:Y:S01]  /*9850*/  LDG.E.U8 R50, desc[UR24][R50.64] ;  /* 0x0000001832327981 */ /* 0x000ea2000c1e1100 */
[----:B------:R-:W-:Y:S02]  /*9860*/  IADD3.X R11, PT, PT, R199, UR6, RZ, P1, !PT ;  /* 0x00000006c70b7c10 */ /* 0x000fe40008ffe4ff */
[----:B------:R-:W-:Y:S02]  /*9870*/  IADD3.X R13, PT, PT, R195, UR6, RZ, P2, !PT ;  /* 0x00000006c30d7c10 */ /* 0x000fe400097fe4ff */
[----:B------:R-:W-:Y:S01]  /*9880*/  IADD3 R16, P1, PT, R190, UR66, RZ ;  /* 0x00000042be107c10 */ /* 0x000fe2000ff3e0ff */
[----:B------:R0:W3:Y:S03]  /*9890*/  LDG.E.U8 R45, desc[UR24][R10.64] ;  /* 0x000000180a2d7981 */ /* 0x0000e6000c1e1100 */
[----:B------:R-:W-:Y:S01]  /*98a0*/  IADD3.X R17, PT, PT, R191, UR6, RZ, P1, !PT ;  /* 0x00000006bf117c10 */ /* 0x000fe20008ffe4ff */
[----:B------:R1:W4:Y:S04]  /*98b0*/  LDG.E.U8 R44, desc[UR24][R12.64] ;  /* 0x000000180c2c7981 */ /* 0x000328000c1e1100 */
[----:B------:R-:W5:Y:S01]  /*98c0*/  LDG.E.U8 R16, desc[UR24][R16.64] ;  /* 0x0000001810107981 */ /* 0x000f62000c1e1100 */
[----:B0-----:R-:W-:-:S02]  /*98d0*/  IADD3 R10, P2, PT, R182, UR66, RZ ;  /* 0x00000042b60a7c10 */ /* 0x001fc4000ff5e0ff */
[----:B-1----:R-:W-:Y:S02]  /*98e0*/  IADD3 R12, P1, PT, R178, UR66, RZ ;  /* 0x00000042b20c7c10 */ /* 0x002fe4000ff3e0ff */
[----:B------:R-:W-:Y:S02]  /*98f0*/  IADD3.X R11, PT, PT, R183, UR6, RZ, P2, !PT ;  /* 0x00000006b70b7c10 */ /* 0x000fe400097fe4ff */
[----:B------:R-:W-:Y:S02]  /*9900*/  IADD3.X R13, PT, PT, R179, UR6, RZ, P1, !PT ;  /* 0x00000006b30d7c10 */ /* 0x000fe40008ffe4ff */
[----:B------:R-:W-:Y:S02]  /*9910*/  IADD3 R22, P2, PT, R174, UR66, RZ ;  /* 0x00000042ae167c10 */ /* 0x000fe4000ff5e0ff */
[----:B------:R-:W-:Y:S01]  /*9920*/  IADD3 R18, P1, PT, R170, UR66, RZ ;  /* 0x00000042aa127c10 */ /* 0x000fe2000ff3e0ff */
[----:B------:R-:W2:Y:S01]  /*9930*/  LDG.E.U8 R11, desc[UR24][R10.64] ;  /* 0x000000180a0b7981 */ /* 0x000ea2000c1e1100 */
[----:B------:R-:W-:-:S02]  /*9940*/  IADD3.X R23, PT, PT, R175, UR6, RZ, P2, !PT ;  /* 0x00000006af177c10 */ /* 0x000fc400097fe4ff */
[----:B------:R-:W-:Y:S01]  /*9950*/  IADD3.X R19, PT, PT, R171, UR6, RZ, P1, !PT ;  /* 0x00000006ab137c10 */ /* 0x000fe20008ffe4ff */
[----:B------:R-:W2:Y:S01]  /*9960*/  LDG.E.U8 R13, desc[UR24][R12.64] ;  /* 0x000000180c0d7981 */ /* 0x000ea2000c1e1100 */
[----:B------:R-:W-:-:S04]  /*9970*/  IADD3 R24, P2, PT, R166, UR66, RZ ;  /* 0x00000042a6187c10 */ /* 0x000fc8000ff5e0ff */
[----:B------:R-:W-:Y:S01]  /*9980*/  IADD3.X R25, PT, PT, R167, UR6, RZ, P2, !PT ;  /* 0x00000006a7197c10 */ /* 0x000fe200097fe4ff */
[----:B------:R0:W2:Y:S04]  /*9990*/  LDG.E.U8 R10, desc[UR24][R18.64] ;  /* 0x00000018120a7981 */ /* 0x0000a8000c1e1100 */
[----:B------:R1:W2:Y:S04]  /*99a0*/  LDG.E.U8 R12, desc[UR24][R22.64] ;  /* 0x00000018160c7981 */ /* 0x0002a8000c1e1100 */
[----:B------:R1:W2:Y:S01]  /*99b0*/  LDG.E.U8 R43, desc[UR24][R24.64] ;  /* 0x00000018182b7981 */ /* 0x0002a2000c1e1100 */
[----:B0-----:R-:W-:-:S02]  /*99c0*/  IADD3 R18, P2, PT, R158, UR66, RZ ;  /* 0x000000429e127c10 */ /* 0x001fc4000ff5e0ff */
        /* <DEDUP_REMOVED lines=51> */
[----:B------:R1:W2:Y:S05]  /*9d00*/  LDG.E.U8 R27, desc[UR24][R22.64] ;  /* 0x00000018161b7981 */ /* 0x0002aa000c1e1100 */
[----:B------:R-:W2:Y:S01]  /*9d10*/  LDG.E.U8 R25, desc[UR24][R24.64] ;  /* 0x0000001818197981 */ /* 0x000ea2000c1e1100 */
[----:B0-----:R-:W-:-:S04]  /*9d20*/  IADD3 R18, P2, PT, R84, UR66, RZ ;  /* 0x0000004254127c10 */ /* 0x001fc8000ff5e0ff */
[----:B------:R-:W-:Y:S02]  /*9d30*/  IADD3.X R19, PT, PT, R85, UR6, RZ, P2, !PT ;  /* 0x0000000655137c10 */ /* 0x000fe400097fe4ff */
[----:B-1----:R-:W-:Y:S02]  /*9d40*/  IADD3 R22, P1, PT, R88, UR66, RZ ;  /* 0x0000004258167c10 */ /* 0x002fe4000ff3e0ff */
[----:B------:R-:W-:Y:S02]  /*9d50*/  IADD3 R46, P2, PT, R76, UR66, RZ ;  /* 0x000000424c2e7c10 */ /* 0x000fe4000ff5e0ff */
[----:B------:R-:W-:Y:S02]  /*9d60*/  IADD3.X R23, PT, PT, R89, UR6, RZ, P1, !PT ;  /* 0x0000000659177c10 */ /* 0x000fe40008ffe4ff */
[----:B------:R-:W-:Y:S02]  /*9d70*/  IADD3.X R47, PT, PT, R77, UR6, RZ, P2, !PT ;  /* 0x000000064d2f7c10 */ /* 0x000fe400097fe4ff */
[----:B------:R-:W-:Y:S01]  /*9d80*/  IADD3 R48, P1, PT, R80, UR66, RZ ;  /* 0x0000004250307c10 */ /* 0x000fe2000ff3e0ff */
[----:B------:R-:W2:Y:S03]  /*9d90*/  LDG.E.U8 R24, desc[UR24][R22.64] ;  /* 0x0000001816187981 */ /* 0x000ea6000c1e1100 */
[----:B------:R-:W-:Y:S01]  /*9da0*/  IADD3.X R49, PT, PT, R81, UR6, RZ, P1, !PT ;  /* 0x0000000651317c10 */ /* 0x000fe20008ffe4ff */
[----:B------:R0:W2:Y:S01]  /*9db0*/  LDG.E.U8 R21, desc[UR24][R46.64] ;  /* 0x000000182e157981 */ /* 0x0000a2000c1e1100 */
[----:B------:R-:W-:-:S04]  /*9dc0*/  IADD3 R52, P1, PT, R200, UR66, RZ ;  /* 0x00000042c8347c10 */ /* 0x000fc8000ff3e0ff */
[----:B------:R-:W-:Y:S01]  /*9dd0*/  IADD3.X R53, PT, PT, R201, UR6, RZ, P1, !PT ;  /* 0x00000006c9357c10 */ /* 0x000fe20008ffe4ff */
[----:B------:R1:W2:Y:S01]  /*9de0*/  LDG.E.U8 R22, desc[UR24][R48.64] ;  /* 0x0000001830167981 */ /* 0x0002a2000c1e1100 */
[----:B0-----:R-:W-:-:S03]  /*9df0*/  IADD3 R46, P2, PT, R196, UR66, RZ ;  /* 0x00000042c42e7c10 */ /* 0x001fc6000ff5e0ff */
[----:B------:R0:W2:Y:S01]  /*9e00*/  LDG.E.U8 R23, desc[UR24][R18.64] ;  /* 0x0000001812177981 */ /* 0x0000a2000c1e1100 */
[----:B------:R-:W-:Y:S02]  /*9e10*/  IADD3.X R47, PT, PT, R197, UR6, RZ, P2, !PT ;  /* 0x00000006c52f7c10 */ /* 0x000fe400097fe4ff */
[----:B-1----:R-:W-:-:S03]  /*9e20*/  IADD3 R48, P1, PT, R192, UR66, RZ ;  /* 0x00000042c0307c10 */ /* 0x002fc6000ff3e0ff */
[----:B------:R1:W2:Y:S01]  /*9e30*/  LDG.E.U8 R17, desc[UR24][R46.64] ;  /* 0x000000182e117981 */ /* 0x0002a2000c1e1100 */
[----:B0-----:R-:W-:Y:S02]  /*9e40*/  IADD3 R18, P3, PT, R72, UR66, RZ ;  /* 0x0000004248127c10 */ /* 0x001fe4000ff7e0ff */
[----:B------:R-:W-:Y:S02]  /*9e50*/  IADD3.X R49, PT, PT, R193, UR6, RZ, P1, !PT ;  /* 0x00000006c1317c10 */ /* 0x000fe40008ffe4ff */
[----:B------:R-:W-:-:S03]  /*9e60*/  IADD3.X R19, PT, PT, R73, UR6, RZ, P3, !PT ;  /* 0x0000000649137c10 */ /* 0x000fc60009ffe4ff */
[----:B------:R0:W2:Y:S01]  /*9e70*/  LDG.E.U8 R51, desc[UR24][R48.64] ;  /* 0x0000001830337981 */ /* 0x0000a2000c1e1100 */
[----:B-1----:R-:W-:-:S03]  /*9e80*/  IADD3 R46, P1, PT, R188, UR66, RZ ;  /* 0x00000042bc2e7c10 */ /* 0x002fc6000ff3e0ff */
[----:B------:R-:W2:Y:S01]  /*9e90*/  LDG.E.U8 R19, desc[UR24][R18.64] ;  /* 0x0000001812137981 */ /* 0x000ea2000c1e1100 */
[----:B------:R-:W-:Y:S02]  /*9ea0*/  IADD3.X R47, PT, PT, R189, UR6, RZ, P1, !PT ;  /* 0x00000006bd2f7c10 */ /* 0x000fe40008ffe4ff */
[----:B0-----:R-:W-:Y:S01]  /*9eb0*/  IADD3 R48, P2, PT, R180, UR66, RZ ;  /* 0x00000042b4307c10 */ /* 0x001fe2000ff5e0ff */
[----:B------:R-:W2:Y:S03]  /*9ec0*/  LDG.E.U8 R18, desc[UR24][R52.64] ;  /* 0x0000001834127981 */ /* 0x000ea6000c1e1100 */
[----:B------:R-:W-:-:S05]  /*9ed0*/  IADD3.X R49, PT, PT, R181, UR6, RZ, P2, !PT ;  /* 0x00000006b5317c10 */ /* 0x000fca00097fe4ff */
[----:B------:R-:W2:Y:S04]  /*9ee0*/  LDG.E.U8 R48, desc[UR24][R48.64] ;  /* 0x0000001830307981 */ /* 0x000ea8000c1e1100 */
[----:B------:R0:W2:Y:S02]  /*9ef0*/  LDG.E.U8 R52, desc[UR24][R46.64] ;  /* 0x000000182e347981 */ /* 0x0000a4000c1e1100 */
[----:B0-----:R-:W-:-:S04]  /*9f00*/  IADD3 R46, P1, PT, R176, UR66, RZ ;  /* 0x00000042b02e7c10 */ /* 0x001fc8000ff3e0ff */
[----:B------:R-:W-:-:S05]  /*9f10*/  IADD3.X R47, PT, PT, R177, UR6, RZ, P1, !PT ;  /* 0x00000006b12f7c10 */ /* 0x000fca0008ffe4ff */
        /* <DEDUP_REMOVED lines=18> */
[----:B------:R0:W3:Y:S02]  /*a040*/  LDG.E.U8 R58, desc[UR24][R46.64] ;  /* 0x000000182e3a7981 */ /* 0x0000e4000c1e1100 */
[----:B0-----:R-:W-:-:S04]  /*a050*/  IADD3 R46, P1, PT, R148, UR66, RZ ;  /* 0x00000042942e7c10 */ /* 0x001fc8000ff3e0ff */
[----:B------:R-:W-:-:S05]  /*a060*/  IADD3.X R47, PT, PT, R149, UR6, RZ, P1, !PT ;  /* 0x00000006952f7c10 */ /* 0x000fca0008ffe4ff */
[----:B------:R0:W5:Y:S02]  /*a070*/  LDG.E.U8 R59, desc[UR24][R46.64] ;  /* 0x000000182e3b7981 */ /* 0x000164000c1e1100 */
        /* <DEDUP_REMOVED lines=40> */
[----:B------:R-:W-:Y:S01]  /*a300*/  IADD3.X R47, PT, PT, R91, UR6, RZ, P1, !PT ;  /* 0x000000065b2f7c10 */ /* 0x000fe20008ffe4ff */
[----:B--2---:R0:W-:Y:S04]  /*a310*/  STS.U8 [R0+UR9+0xc000], R50 ;  /* 0x00c0003200007988 */ /* 0x0041e80008000009 */
[----:B----4-:R1:W-:Y:S04]  /*a320*/  STS.U8 [R0+UR9+0xc400], R44 ;  /* 0x00c4002c00007988 */ /* 0x0103e80008000009 */
[----:B0-----:R0:W2:Y:S02]  /*a330*/  LDG.E.U8 R50, desc[UR24][R46.64] ;  /* 0x000000182e327981 */ /* 0x0010a4000c1e1100 */
[----:B0-----:R-:W-:-:S04]  /*a340*/  IADD3 R46, P1, PT, R86, UR66, RZ ;  /* 0x00000042562e7c10 */ /* 0x001fc8000ff3e0ff */
[----:B------:R-:W-:Y:S02]  /*a350*/  IADD3.X R47, PT, PT, R87, UR6, RZ, P1, !PT ;  /* 0x00000006572f7c10 */ /* 0x000fe40008ffe4ff */
[----:B-1----:R-:W-:Y:S01]  /*a360*/  IADD3 R44, P1, PT, R82, UR66, RZ ;  /* 0x00000042522c7c10 */ /* 0x002fe2000ff3e0ff */
[----:B---3--:R0:W-:Y:S04]  /*a370*/  STS.U8 [R0+UR9+0xc200], R45 ;  /* 0x00c2002d00007988 */ /* 0x0081e80008000009 */
[----:B------:R-:W3:Y:S01]  /*a380*/  LDG.E.U8 R46, desc[UR24][R46.64] ;  /* 0x000000182e2e7981 */ /* 0x000ee2000c1e1100 */
[----:B0-----:R-:W-:-:S05]  /*a390*/  IADD3.X R45, PT, PT, R83, UR6, RZ, P1, !PT ;  /* 0x00000006532d7c10 */ /* 0x001fca0008ffe4ff */
[----:B------:R0:W4:Y:S02]  /*a3a0*/  LDG.E.U8 R47, desc[UR24][R44.64] ;  /* 0x000000182c2f7981 */ /* 0x000124000c1e1100 */
[----:B0-----:R-:W-:-:S04]  /*a3b0*/  IADD3 R44, P1, PT, R78, UR66, RZ ;  /* 0x000000424e2c7c10 */ /* 0x001fc8000ff3e0ff */
[----:B------:R-:W-:Y:S01]  /*a3c0*/  IADD3.X R45, PT, PT, R79, UR6, RZ, P1, !PT ;  /* 0x000000064f2d7c10 */ /* 0x000fe20008ffe4ff */
[----:B-----5:R0:W-:Y:S04]  /*a3d0*/  STS.U8 [R0+UR9+0xc600], R16 ;  /* 0x00c6001000007988 */ /* 0x0201e80008000009 */
[----:B0-----:R0:W5:Y:S02]  /*a3e0*/  LDG.E.U8 R16, desc[UR24][R44.64] ;  /* 0x000000182c107981 */ /* 0x001164000c1e1100 */
[----:B0-----:R-:W-:-:S04]  /*a3f0*/  IADD3 R44, P1, PT, R74, UR66, RZ ;  /* 0x000000424a2c7c10 */ /* 0x001fc8000ff3e0ff */
[----:B------:R-:W-:Y:S01]  /*a400*/  IADD3.X R45, PT, PT, R75, UR6, RZ, P1, !PT ;  /* 0x000000064b2d7c10 */ /* 0x000fe20008ffe4ff */
[----:B------:R0:W-:Y:S04]  /*a410*/  STS.U8 [R0+UR9+0xc800], R11 ;  /* 0x00c8000b00007988 */ /* 0x0001e80008000009 */
[----:B0-----:R0:W4:Y:S02]  /*a420*/  LDG.E.U8 R11, desc[UR24][R44.64] ;  /* 0x000000182c0b7981 */ /* 0x001124000c1e1100 */
[----:B0-----:R-:W-:-:S04]  /*a430*/  IADD3 R44, P1, PT, R70, UR66, RZ ;  /* 0x00000042462c7c10 */ /* 0x001fc8000ff3e0ff */
[----:B------:R-:W-:-:S05]  /*a440*/  IADD3.X R45, PT, PT, R71, UR6, RZ, P1, !PT ;  /* 0x00000006472d7c10 */ /* 0x000fca0008ffe4ff */
[----:B------:R0:W5:Y:S02]  /*a450*/  LDG.E.U8 R44, desc[UR24][R44.64] ;  /* 0x000000182c2c7981 */ /* 0x000164000c1e1100 */
[----:B0-----:R-:W0:Y:S02]  /*a460*/  S2R R45, SR_TID.X ;  /* 0x00000000002d7919 */ /* 0x001e240000002100 */
[----:B------:R0:W-:Y:S04]  /*a470*/  STS.U8 [R0+UR9+0xcc00], R12 ;  /* 0x00cc000c00007988 */ /* 0x0001e80008000009 */
[----:B------:R1:W-:Y:S01]  /*a480*/  STS.U8 [R0+UR9+0xca00], R13 ;  /* 0x00ca000d00007988 */ /* 0x0003e20008000009 */
[C---:B0-----:R-:W-:Y:S01]  /*a490*/  IMAD.SHL.U32 R12, R45.reuse, 0x8, RZ ;  /* 0x000000082d0c7824 */ /* 0x041fe200078e00ff */
[----:B-1----:R-:W-:-:S04]  /*a4a0*/  LOP3.LUT R13, R45, 0x60, RZ, 0xc0, !PT ;  /* 0x000000602d0d7812 */ /* 0x002fc800078ec0ff */
[----:B------:R-:W-:-:S05]  /*a4b0*/  LOP3.LUT R12, R12, 0x30, RZ, 0xc0, !PT ;  /* 0x000000300c0c7812 */ /* 0x000fca00078ec0ff */
[----:B------:R-:W-:Y:S01]  /*a4c0*/  IMAD R12, R13, 0x20, R12 ;  /* 0x000000200d0c7824 */ /* 0x000fe200078e020c */
[----:B------:R-:W-:-:S04]  /*a4d0*/  LOP3.LUT R13, R45, 0x80, RZ, 0xc0, !PT ;  /* 0x000000802d0d7812 */ /* 0x000fc800078ec0ff */
[----:B------:R-:W-:-:S04]  /*a4e0*/  SHF.R.U32.HI R13, RZ, 0x2, R13 ;  /* 0x00000002ff0d7819 */ /* 0x000fc8000001160d */
[----:B------:R-:W-:-:S04]  /*a4f0*/  LOP3.LUT R13, R13, 0x10, R45, 0xf8, !PT ;  /* 0x000000100d0d7812 */ /* 0x000fc800078ef82d */
[----:B------:R-:W-:Y:S02]  /*a500*/  LOP3.LUT R12, R12, R13, RZ, 0x3c, !PT ;  /* 0x0000000d0c0c7212 */ /* 0x000fe400078e3cff */
[----:B------:R-:W-:Y:S02]  /*a510*/  LOP3.LUT R13, R45, 0xf, RZ, 0xc0, !PT ;  /* 0x0000000f2d0d7812 */ /* 0x000fe400078ec0ff */
[----:B------:R-:W-:Y:S01]  /*a520*/  LOP3.LUT R45, R0, 0x20, RZ, 0x3c, !PT ;  /* 0x00000020002d7812 */ /* 0x000fe200078e3cff */
[----:B------:R0:W-:Y:S04]  /*a530*/  STS.U8 [R0+UR9+0xce00], R10 ;  /* 0x00ce000a00007988 */ /* 0x0001e80008000009 */
        /* <DEDUP_REMOVED lines=43> */
[----:B------:R-:W-:-:S03]  /*a7f0*/  LEA R13, R13, UR9, 0x6 ;  /* 0x000000090d0d7c11 */ /* 0x000fc6000f8e30ff */
[----:B------:R-:W-:Y:S01]  /*a800*/  STS.U8 [R45+UR9+0xe700], R66 ;  /* 0x00e700422d007988 */ /* 0x000fe20008000009 */
[----:B0-----:R-:W-:-:S03]  /*a810*/  FADD R10, -R124, R20 ;  /* 0x000000147c0a7221 */ /* 0x001fc60000000100 */
[----:B------:R-:W-:Y:S04]  /*a820*/  STS.U8 [R45+UR9+0xe900], R67 ;  /* 0x00e900432d007988 */ /* 0x000fe80008000009 */
[----:B------:R0:W-:Y:S04]  /*a830*/  STS.U8 [R45+UR9+0xeb00], R125 ;  /* 0x00eb007d2d007988 */ /* 0x0001e80008000009 */
[----:B------:R-:W-:Y:S04]  /*a840*/  STS.U8 [R45+UR9+0xed00], R236 ;  /* 0x00ed00ec2d007988 */ /* 0x000fe80008000009 */
[----:B------:R-:W-:Y:S01]  /*a850*/  STS.U8 [R45+UR9+0xef00], R237 ;  /* 0x00ef00ed2d007988 */ /* 0x000fe20008000009 */
[----:B------:R-:W-:-:S03]  /*a860*/  IMAD.IADD R12, R12, 0x1, R13 ;  /* 0x000000010c0c7824 */ /* 0x000fc600078e020d */
[----:B------:R-:W-:Y:S01]  /*a870*/  STS.U8 [R45+UR9+0xf100], R240 ;  /* 0x00f100f02d007988 */ /* 0x000fe20008000009 */
[----:B------:R-:W-:Y:S01]  /*a880*/  F2FP.SATFINITE.E4M3.F32.PACK_AB_MERGE_C R185, R185, R14, R15 ;  /* 0x0000000eb9b9723e */ /* 0x000fe2000480700f */
[----:B------:R-:W-:Y:S02]  /*a890*/  FMUL R10, R10, 1.4426950216293334961 ;  /* 0x3fb8aa3b0a0a7820 */ /* 0x000fe40000400000 */
[----:B------:R-:W-:Y:S01]  /*a8a0*/  STS.U8 [R45+UR9+0xf300], R241 ;  /* 0x00f300f12d007988 */ /* 0x000fe20008000009 */
[----:B------:R-:W-:Y:S02]  /*a8b0*/  F2FP.SATFINITE.E4M3.F32.PACK_AB_MERGE_C R184, R8, R9, R184 ;  /* 0x0000000908b8723e */ /* 0x000fe400048070b8 */
[----:B------:R-:W-:Y:S01]  /*a8c0*/  F2FP.SATFINITE.E4M3.F32.PACK_AB_MERGE_C R186, R6, R7, R186 ;  /* 0x0000000706ba723e */ /* 0x000fe200048070ba */
[----:B--2---:R-:W-:Y:S01]  /*a8d0*/  STS.U8 [R45+UR9+0xf500], R50 ;  /* 0x00f500322d007988 */ /* 0x004fe20008000009 */
[----:B------:R-:W-:-:S03]  /*a8e0*/  F2FP.SATFINITE.E4M3.F32.PACK_AB_MERGE_C R187, R4, R5, R187 ;  /* 0x0000000504bb723e */ /* 0x000fc600048070bb */
[----:B---3--:R-:W-:Y:S04]  /*a8f0*/  STS.U8 [R45+UR9+0xf700], R46 ;  /* 0x00f7002e2d007988 */ /* 0x008fe80008000009 */
[----:B----4-:R-:W-:Y:S01]  /*a900*/  STS.U8 [R45+UR9+0xf900], R47 ;  /* 0x00f9002f2d007988 */ /* 0x010fe20008000009 */
[----:B0-----:R0:W1:Y:S03]  /*a910*/  MUFU.EX2 R125, R10 ;  /* 0x0000000a007d7308 */ /* 0x0010660000000800 */
[----:B-----5:R-:W-:Y:S04]  /*a920*/  STS.U8 [R45+UR9+0xfb00], R16 ;  /* 0x00fb00102d007988 */ /* 0x020fe80008000009 */
[----:B------:R-:W-:Y:S04]  /*a930*/  STS.U8 [R45+UR9+0xfd00], R11 ;  /* 0x00fd000b2d007988 */ /* 0x000fe80008000009 */
[----:B------:R-:W-:Y:S04]  /*a940*/  STS.U8 [R45+UR9+0xff00], R44 ;  /* 0x00ff002c2d007988 */ /* 0x000fe80008000009 */
[----:B------:R0:W-:Y:S02]  /*a950*/  STS.128 [R12+0x10000], R184 ;  /* 0x010000b80c007388 */ /* 0x0001e40000000c00 */
[----:B0-----:R-:W-:Y:S01]  /*a960*/  LDTM.16dp32bit_t0_t15.x64 R4, tmem[UR11] ;  /* 0x0000000b000479ee */ /* 0x001fe20008b00000 */
[----:B------:R-:W1:Y:S01]  /*a970*/  LDTM.16dp32bit_t16_t31.x64 R4, tmem[UR11+0x40] ;  /* 0x0000400b000479ee */ /* 0x000e620008b20000 */
[----:B------:R-:W-:Y:S01]  /*a980*/  NOP ;  /* 0x0000000000007918 */ /* 0x000fe20000000000 */
[C---:B-1----:R-:W-:Y:S01]  /*a990*/  FMUL R4, R125.reuse, R4 ;  /* 0x000000047d047220 */ /* 0x042fe20000400000 */
        /* <DEDUP_REMOVED lines=64> */
[----:B------:R0:W-:Y:S01]  /*ada0*/  STTM.16dp32bit_t16_t31.x64 tmem[UR11+0x40], R4 ;  /* 0x00004004000079ed */ /* 0x0001e20008b2000b */
[----:B------:R-:W1:Y:S02]  /*adb0*/  FENCE.VIEW.ASYNC.T ;  /* 0x00000000000073c6 */ /* 0x000e640000000200 */
[----:B-1----:R-:W-:Y:S06]  /*adc0*/  BAR.SYNC.DEFER_BLOCKING 0x0 ;  /* 0x0000000000007b1d */ /* 0x002fec0000010000 */
[----:B------:R1:W-:Y:S06]  /*add0*/  MEMBAR.ALL.CTA ;  /* 0x0000000000007992 */ /* 0x0003ec0000008000 */
[----:B-1----:R-:W1:Y:S01]  /*ade0*/  FENCE.VIEW.ASYNC.S ;  /* 0x00000000000073c6 */ /* 0x002e620000000000 */
[----:B------:R-:W-:Y:S01]  /*adf0*/  ULEA UR12, UR17, UR9, 0x3 ;  /* 0x00000009110c7291 */ /* 0x000fe2000f8e18ff */
[----:B------:R-:W-:-:S03]  /*ae00*/  UMOV UR70, UR75 ;  /* 0x0000004b00467c82 */ /* 0x000fc60008000000 */
[----:B------:R-:W-:Y:S01]  /*ae10*/  UIADD3 UR12, UPT, UPT, UR12, 0x11000, URZ ;  /* 0x000110000c0c7890 */ /* 0x000fe2000fffe0ff */
[----:B-1----:R-:W-:Y:S06]  /*ae20*/  BAR.SYNC.DEFER_BLOCKING 0x0 ;  /* 0x0000000000007b1d */ /* 0x002fec0000010000 */
[----:B------:R-:W-:Y:S05]  /*ae30*/  BRA.U UP3, `(.L_x_15) ;  /* 0x00000001033c7547 */ /* 0x000fea000b800000 */
[----:B------:R-:W-:Y:S01]  /*ae40*/  UMOV UR58, UR67 ;  /* 0x00000043003a7c82 */ /* 0x000fe20008000000 */
[----:B------:R-:W-:Y:S01]  /*ae50*/  UMOV UR59, 0x80004020 ;  /* 0x80004020003b7882 */ /* 0x000fe20000000000 */
[----:B------:R-:W-:Y:S01]  /*ae60*/  UMOV UR60, UR4 ;  /* 0x00000004003c7c82 */ /* 0x000fe20008000000 */
[----:B------:R-:W-:Y:S01]  /*ae70*/  UMOV UR61, 0x80004020 ;  /* 0x80004020003d7882 */ /* 0x000fe20000000000 */
[----:B------:R-:W-:Y:S01]  /*ae80*/  UMOV UR64, 0x0 ;  /* 0x0000000000407882 */ /* 0x000fe20000000000 */
[----:B------:R-:W-:Y:S01]  /*ae90*/  UMOV UR65, 0x4400010 ;  /* 0x0440001000417882 */ /* 0x000fe20000000000 */
[----:B------:R-:W-:Y:S01]  /*aea0*/  UMOV UR6, UR12 ;  /* 0x0000000c00067c82 */ /* 0x000fe20008000000 */
[----:B------:R-:W-:Y:S01]  /*aeb0*/  UMOV UR7, URZ ;  /* 0x000000ff00077c82 */ /* 0x000fe20008000000 */
[----:B------:R-:W-:Y:S01]  /*aec0*/  UMOV UR62, 0x0 ;  /* 0x00000000003e7882 */ /* 0x000fe20000000000 */
[----:B------:R-:W-:Y:S01]  /*aed0*/  UMOV UR63, 0x4400010 ;  /* 0x04400010003f7882 */ /* 0x000fe20000000000 */
[----:B------:R1:W-:Y:S01]  /*aee0*/  UTCQMMA gdesc[UR58], gdesc[UR60], tmem[UR10], tmem[UR64], idesc[UR65], UPT ;  /* 0x00ff403c3a0075ea */ /* 0x0003e2000b80030a */
[----:B------:R-:W-:Y:S01]  /*aef0*/  UMOV UR6, UR6 ;  /* 0x0000000600067c82 */ /* 0x000fe20008000000 */
[----:B------:R1:W-:Y:S01]  /*af00*/  UTCQMMA gdesc[UR42], gdesc[UR44], tmem[UR10], tmem[UR62], idesc[UR63], UPT ;  /* 0x00ff3e2c2a0075ea */ /* 0x0003e2000b80030a */
[----:B------:R1:W-:Y:S01]  /*af10*/  UTCBAR [UR6], URZ ;  /* 0x000000ff060073e9 */ /* 0x0003e200080000ff */
[----:B------:R-:W-:-:S02]  /*af20*/  NOP ;  /* 0x0000000000007918 */ /* 0x000fc40000000000 */
.L_x_15:
[----:B0-----:R-:W2:Y:S04]  /*af30*/  LDL.LU R5, [R1+0xd4] ;  /* 0x0000d40001057983 */ /* 0x001ea80000300800 */
[----:B------:R-:W2:Y:S01]  /*af40*/  LDL.LU R4, [R1+0x118] ;  /* 0x0001180001047983 */ /* 0x000ea20000300800 */
[----:B------:R-:W-:Y:S01]  /*af50*/  UISETP.GE.U32.AND UP0, UPT, UR71, UR8, UPT ;  /* 0x000000084700728c */ /* 0x000fe2000bf06070 */
[----:B------:R-:W-:Y:S01]  /*af60*/  IMAD.U32 R21, RZ, RZ, UR70 ;  /* 0x00000046ff157e24 */ /* 0x000fe2000f8e00ff */
[----:B------:R-:W-:Y:S01]  /*af70*/  UIADD3 UR17, UPT, UPT, UR17, 0x1, URZ ;  /* 0x0000000111117890 */ /* 0x000fe2000fffe0ff */
[----:B------:R-:W-:Y:S01]  /*af80*/  IMAD.MOV.U32 R20, RZ, RZ, R124 ;  /* 0x000000ffff147224 */ /* 0x000fe200078e007c */
[----:B------:R-:W-:Y:S02]  /*af90*/  UISETP.GE.U32.AND.EX UP0, UPT, UR74, URZ, UPT, UP0 ;  /* 0x000000ff4a00728c */ /* 0x000fe4000bf06100 */
[----:B------:R-:W-:-:S02]  /*afa0*/  UISETP.GT.AND UP4, UPT, UR17, 0x1, UPT ;  /* 0x000000011100788c */ /* 0x000fc4000bf84270 */
[----:B-1----:R-:W-:Y:S02]  /*afb0*/  USHF.L.U32 UR6, UR18, 0x6, URZ ;  /* 0x0000000612067899 */ /* 0x002fe400080006ff */
[----:B------:R-:W-:Y:S02]  /*afc0*/  USHF.L.U32 UR7, UR20, 0x6, URZ ;  /* 0x0000000614077899 */ /* 0x000fe400080006ff */
[----:B------:R-:W-:Y:S02]  /*afd0*/  USEL UR75, URZ, 0x1, !UP4 ;  /* 0x00000001ff4b7887 */ /* 0x000fe4000e000000 */
[----:B------:R-:W-:Y:S02]  /*afe0*/  UIADD3 UR66, UPT, UPT, UR7, UR66, URZ ;  /* 0x0000004207427290 */ /* 0x000fe4000fffe0ff */
[----:B------:R-:W-:Y:S02]  /*aff0*/  UIADD3 UR23, UPT, UPT, UR6, UR23, URZ ;  /* 0x0000001706177290 */ /* 0x000fe4000fffe0ff */
[----:B------:R-:W-:-:S02]  /*b000*/  USEL UR17, UR17, URZ, !UP4 ;  /* 0x000000ff11117287 */ /* 0x000fc4000e000000 */
[----:B------:R-:W-:Y:S01]  /*b010*/  ULOP3.LUT UR75, UR70, UR75, URZ, 0x3c, !UPT ;  /* 0x0000004b464b7292 */ /* 0x000fe2000f8e3cff */
[----:B------:R-:W-:Y:S01]  /*b020*/  UMOV UR69, UR71 ;  /* 0x0000004700457c82 */ /* 0x000fe20008000000 */
[----:B--2---:R-:W-:-:S05]  /*b030*/  FFMA R4, R125, R4, R5 ;  /* 0x000000047d047223 */ /* 0x004fca0000000005 */
[----:B------:R2:W-:Y:S01]  /*b040*/  STL [R1+0x118], R4 ;  /* 0x0001180401007387 */ /* 0x0005e20000100800 */
[----:B------:R-:W-:Y:S05]  /*b050*/  BRA.U !UP0, `(.L_x_16) ;  /* 0xffffffc108c07547 */ /* 0x000fea000b83ffff */
.L_x_11:
[----:B-12---:R-:W2:Y:S04]  /*b060*/  LDL.LU R4, [R1+0x118] ;  /* 0x0001180001047983 */ /* 0x006ea80000300800 */
[----:B------:R-:W3:Y:S01]  /*b070*/  LDL.LU R6, [R1+0x158] ;  /* 0x0001580001067983 */ /* 0x000ee20000300800 */
[----:B--2---:R-:W-:Y:S02]  /*b080*/  IMAD.MOV.U32 R5, RZ, RZ, R4 ;  /* 0x000000ffff057224 */ /* 0x004fe400078e0004 */
[----:B------:R-:W1:Y:S01]  /*b090*/  S2R R4, SR_TID.X ;  /* 0x0000000000047919 */ /* 0x000e620000002100 */
[----:B0--3--:R-:W-:Y:S01]  /*b0a0*/  R2UR UR4, R6 ;  /* 0x00000000060472ca */ /* 0x009fe200000e0000 */
[----:B------:R-:W-:-:S04]  /*b0b0*/  IMAD.MOV.U32 R75, RZ, RZ, R5 ;  /* 0x000000ffff4b7224 */ /* 0x000fc800078e0005 */
[----:B-----5:R-:W-:-:S08]  /*b0c0*/  FMUL R68, R75, 8388608 ;  /* 0x4b0000004b447820 */ /* 0x020fd00000400000 */
[----:B------:R-:W-:Y:S01]  /*b0d0*/  UISETP.GE.AND UP0, UPT, UR4, 0x1, UPT ;  /* 0x000000010400788c */ /* 0x000fe2000bf06270 */
[C---:B-1----:R-:W-:Y:S02]  /*b0e0*/  LOP3.LUT R0, R4.reuse, 0x10, RZ, 0xc0, !PT ;  /* 0x0000001004007812 */ /* 0x042fe400078ec0ff */
[----:B------:R-:W-:Y:S02]  /*b0f0*/  LOP3.LUT R3, R4, 0xf, RZ, 0xc0, !PT ;  /* 0x0000000f04037812 */ /* 0x000fe400078ec0ff */
[----:B------:R-:W-:Y:S02]  /*b100*/  SHF.R.U32.HI R2, RZ, 0x2, R4 ;  /* 0x00000002ff027819 */ /* 0x000fe40000011604 */
[----:B------:R-:W-:Y:S02]  /*b110*/  LEA R0, R0, UR9, 0x8 ;  /* 0x0000000900007c11 */ /* 0x000fe4000f8e40ff */
[----:B------:R-:W-:Y:S05]  /*b120*/  BRA.U !UP0, `(.L_x_17) ;  /* 0x0000000108107547 */ /* 0x000fea000b800000 */
[----:B------:R-:W-:-:S06]  /*b130*/  USHF.L.U32 UR70, UR70, 0x1f, URZ ;  /* 0x0000001f46467899 */ /* 0x000fcc00080006ff */
[----:B------:R-:W-:-:S04]  /*b140*/  IMAD.U32 R4, RZ, RZ, UR70 ;  /* 0x00000046ff047e24 */ /* 0x000fc8000f8e00ff */
[----:B------:R-:W0:Y:S02]  /*b150*/  SYNCS.PHASECHK.TRANS64.TRYWAIT P0, [UR12], R4 ;  /* 0x00000004ff0075a7 */ /* 0x000e24000800110c */
[----:B0-----:R-:W-:Y:S05]  /*b160*/  @!P0 BRA `(.L_x_18) ;  /* 0x0000003400548947 */ /* 0x001fea0003800000 */
.L_x_17:
[----:B------:R-:W0:Y:S01]  /*b170*/  S2R R77, SR_TID.X ;  /* 0x00000000004d7919 */ /* 0x000e220000002100 */
[----:B------:R-:W-:Y:S01]  /*b180*/  FSETP.GEU.AND P1, PT, R75, 1.175494350822287508e-38, PT ;  /* 0x008000004b00780b */ /* 0x000fe20003f2e000 */
[----:B------:R-:W-:Y:S01]  /*b190*/  IMAD R3, R3, 0x10, R0 ;  /* 0x0000001003037824 */ /* 0x000fe200078e0200 */
[C---:B------:R-:W-:Y:S01]  /*b1a0*/  FSETP.GT.AND P0, PT, |R75|.reuse, 8.50705917302346158658e+37, PT ;  /* 0x7e8000004b00780b */ /* 0x040fe20003f04200 */
[----:B------:R-:W-:Y:S01]  /*b1b0*/  BAR.SYNC.DEFER_BLOCKING 0x0 ;  /* 0x0000000000007b1d */ /* 0x000fe20000010000 */
[----:B------:R-:W-:Y:S02]  /*b1c0*/  LOP3.LUT R0, R2, 0x38, RZ, 0xc0, !PT ;  /* 0x0000003802007812 */ /* 0x000fe400078ec0ff */
[----:B------:R-:W-:Y:S02]  /*b1d0*/  FSEL R68, R68, R75, !P1 ;  /* 0x0000004b44447208 */ /* 0x000fe40004800000 */
[----:B------:R-:W-:-:S03]  /*b1e0*/  FSETP.GEU.AND P2, PT, |R75|, 1.175494350822287508e-38, PT ;  /* 0x008000004b00780b */ /* 0x000fc60003f4e200 */
[----:B------:R-:W1:Y:S01]  /*b1f0*/  S2UR UR8, SR_CTAID.X ;  /* 0x00000000000879c3 */ /* 0x000e620000002500 */
[----:B------:R-:W-:Y:S01]  /*b200*/  FSEL R69, RZ, -23, P1 ;  /* 0xc1b80000ff457808 */ /* 0x000fe20000800000 */
[C---:B------:R-:W-:Y:S01]  /*b210*/  VIADD R71, R68.reuse, 0xc0cafb0d ;  /* 0xc0cafb0d44477836 */ /* 0x040fe20000000000 */
[----:B------:R-:W2:Y:S01]  /*b220*/  LDCU.64 UR4, c[0x0][0x3e0] ;  /* 0x00007c00ff0477ac */ /* 0x000ea20008000a00 */
[----:B------:R-:W-:Y:S01]  /*b230*/  FSETP.NEU.AND P1, PT, R68, RZ, PT ;  /* 0x000000ff4400720b */ /* 0x000fe20003f2d000 */
[----:B------:R-:W-:Y:S02]  /*b240*/  @P0 FMUL R75, R75, 0.25 ;  /* 0x3e8000004b4b0820 */ /* 0x000fe40000400000 */
[----:B------:R-:W-:Y:S01]  /*b250*/  LOP3.LUT R71, R71, 0xff800000, RZ, 0xc0, !PT ;  /* 0xff80000047477812 */ /* 0x000fe200078ec0ff */
[----:B------:R-:W2:Y:S02]  /*b260*/  S2UR UR6, SR_CTAID.Y ;  /* 0x00000000000679c3 */ /* 0x000ea40000002600 */
[----:B------:R-:W-:-:S06]  /*b270*/  @!P2 FMUL R75, R75, 16777216 ;  /* 0x4b8000004b4ba820 */ /* 0x000fcc0000400000 */
[----:B------:R-:W3:Y:S01]  /*b280*/  LDC.64 R136, c[0x0][0x398] ;  /* 0x0000e600ff887b82 */ /* 0x000ee20000000a00 */
[----:B0-----:R-:W-:Y:S01]  /*b290*/  LOP3.LUT R0, R0, 0x1f, R77, 0xf8, !PT ;  /* 0x0000001f00007812 */ /* 0x001fe200078ef84d */
[C---:B------:R-:W-:Y:S01]  /*b2a0*/  IMAD.SHL.U32 R2, R77.reuse, 0x10, RZ ;  /* 0x000000104d027824 */ /* 0x040fe200078e00ff */
[----:B------:R-:W0:Y:S05]  /*b2b0*/  @!P4 SYNCS.CCTL.IV [UR9+0x11000] ;  /* 0x01100000ff00c9b1 */ /* 0x000e2a0008000009 */
[----:B0-----:R-:W-:Y:S01]  /*b2c0*/  BAR.SYNC.DEFER_BLOCKING 0x0 ;  /* 0x0000000000007b1d */ /* 0x001fe20000010000 */
[C---:B------:R-:W-:Y:S01]  /*b2d0*/  LOP3.LUT R74, R77.reuse, 0x60, RZ, 0xc0, !PT ;  /* 0x000000604d4a7812 */ /* 0x040fe200078ec0ff */
[----:B------:R-:W-:Y:S01]  /*b2e0*/  IMAD.SHL.U32 R70, R0, 0x8, RZ ;  /* 0x0000000800467824 */ /* 0x000fe200078e00ff */
[----:B-1----:R-:W-:Y:S01]  /*b2f0*/  USHF.L.U32 UR7, UR8, 0x6, URZ ;  /* 0x0000000608077899 */ /* 0x002fe200080006ff */
[----:B------:R-:W-:Y:S01]  /*b300*/  LOP3.LUT R2, R2, 0x30, RZ, 0xc0, !PT ;  /* 0x0000003002027812 */ /* 0x000fe200078ec0ff */
[----:B------:R-:W-:Y:S01]  /*b310*/  IMAD.SHL.U32 R0, R0, 0x10, RZ ;  /* 0x0000001000007824 */ /* 0x000fe200078e00ff */
[----:B------:R-:W-:Y:S01]  /*b320*/  LOP3.LUT R120, R77, 0xff, RZ, 0xc0, !PT ;  /* 0x000000ff4d787812 */ /* 0x000fe200078ec0ff */
[----:B------:R-:W-:Y:S01]  /*b330*/  IMAD R3, R74, 0x8, R3 ;  /* 0x000000084a037824 */ /* 0x000fe200078e0203 */
[----:B------:R-:W-:Y:S01]  /*b340*/  LDTM.16dp32bit_t0_t15.x64 R4, tmem[UR11] ;  /* 0x0000000b000479ee */ /* 0x000fe20008b00000 */
[----:B------:R-:W0:Y:S01]  /*b350*/  LDTM.16dp32bit_t16_t31.x64 R4, tmem[UR11+0x40] ;  /* 0x0000400b000479ee */ /* 0x000e220008b20000 */
[----:B------:R-:W-:Y:S01]  /*b360*/  LOP3.LUT R73, R70, 0xc0, RZ, 0xc0, !PT ;  /* 0x000000c046497812 */ /* 0x000fe200078ec0ff */
[----:B------:R-:W-:Y:S01]  /*b370*/  IMAD.U32 R144, RZ, RZ, UR7 ;  /* 0x00000007ff907e24 */ /* 0x000fe2000f8e00ff */
[----:B------:R-:W-:Y:S01]  /*b380*/  I2FP.F32.S32 R70, R71 ;  /* 0x0000004700467245 */ /* 0x000fe20000201400 */
[----:B------:R-:W-:Y:S01]  /*b390*/  IMAD.IADD R71, R68, 0x1, -R71 ;  /* 0x0000000144477824 */ /* 0x000fe200078e0a47 */
[----:B------:R-:W1:Y:S01]  /*b3a0*/  LDC R134, c[0x0][0x3e8] ;  /* 0x0000fa00ff867b82 */ /* 0x000e620000000800 */
[----:B--2---:R-:W-:Y:S01]  /*b3b0*/  UIMAD UR4, UR6, UR4, URZ ;  /* 0x00000004060472a4 */ /* 0x004fe2000f8e02ff */
[----:B------:R-:W-:Y:S01]  /*b3c0*/  LOP3.LUT R144, R144, 0x3f, R77, 0xf8, !PT ;  /* 0x0000003f90907812 */ /* 0x000fe200078ef84d */
[----:B------:R-:W-:Y:S01]  /*b3d0*/  FFMA.FTZ R69, R70, 1.1920928955078125e-07, R69 ;  /* 0x3400000046457823 */ /* 0x000fe20000010045 */
[----:B------:R-:W-:Y:S01]  /*b3e0*/  FADD R71, R71, -1 ;  /* 0xbf80000047477421 */ /* 0x000fe20000000000 */
[----:B------:R-:W2:Y:S01]  /*b3f0*/  MUFU.RCP R70, R75 ;  /* 0x0000004b00467308 */ /* 0x000ea20000001000 */
[----:B------:R-:W-:Y:S01]  /*b400*/  IADD3 R2, PT, PT, R73, UR9, R2 ;  /* 0x0000000949027c10 */ /* 0x000fe2000fffe002 */
[----:B------:R-:W4:Y:S01]  /*b410*/  @!P4 SYNCS.CCTL.IV [UR9+0x11008] ;  /* 0x01100800ff00c9b1 */ /* 0x000f220008000009 */
[----:B------:R-:W-:Y:S01]  /*b420*/  NOP ;  /* 0x0000000000007918 */ /* 0x000fe20000000000 */
[----:B0-----:R-:W-:Y:S01]  /*b430*/  @P0 FMUL R4, R4, 0.25 ;  /* 0x3e80000004040820 */ /* 0x001fe20000400000 */
[----:B------:R-:W-:Y:S01]  /*b440*/  @P0 FMUL R5, R5, 0.25 ;  /* 0x3e80000005050820 */ /* 0x000fe20000400000 */
        /* <DEDUP_REMOVED lines=10> */
[----:B------:R-:W-:Y:S01]  /*b4f0*/  @!P2 FMUL R4, R4, 16777216 ;  /* 0x4b8000000404a820 */ /* 0x000fe20000400000 */
[----:B------:R-:W-:Y:S01]  /*b500*/  @!P2 FMUL R5, R5, 16777216 ;  /* 0x4b8000000505a820 */ /* 0x000fe20000400000 */
[----:B------:R-:W-:Y:S01]  /*b510*/  @!P2 FMUL R8, R8, 16777216 ;  /* 0x4b8000000808a820 */ /* 0x000fe20000400000 */
[----:B------:R-:W-:Y:S01]  /*b520*/  @!P2 FMUL R9, R9, 16777216 ;  /* 0x4b8000000909a820 */ /* 0x000fe20000400000 */
[----:B------:R-:W-:Y:S01]  /*b530*/  @!P2 FMUL R12, R12, 16777216 ;  /* 0x4b8000000c0ca820 */ /* 0x000fe20000400000 */
[----:B------:R-:W-:Y:S01]  /*b540*/  @!P2 FMUL R13, R13, 16777216 ;  /* 0x4b8000000d0da820 */ /* 0x000fe20000400000 */
        /* <DEDUP_REMOVED lines=58> */
[C---:B--2---:R-:W-:Y:S01]  /*b8f0*/  FMUL R4, R70.reuse, R4 ;  /* 0x0000000446047220 */ /* 0x044fe20000400000 */
[C---:B------:R-:W-:Y:S01]  /*b900*/  FMUL R5, R70.reuse, R5 ;  /* 0x0000000546057220 */ /* 0x040fe20000400000 */
[C---:B------:R-:W-:Y:S01]  /*b910*/  FMUL R8, R70.reuse, R8 ;  /* 0x0000000846087220 */ /* 0x040fe20000400000 */
[C---:B------:R-:W-:Y:S01]  /*b920*/  FMUL R9, R70.reuse, R9 ;  /* 0x0000000946097220 */ /* 0x040fe20000400000 */
[C---:B------:R-:W-:Y:S01]  /*b930*/  FMUL R12, R70.reuse, R12 ;  /* 0x0000000c460c7220 */ /* 0x040fe20000400000 */
[----:B------:R-:W-:Y:S01]  /*b940*/  FMUL R13, R70, R13 ;  /* 0x0000000d460d7220 */ /* 0x000fe20000400000 */
[----:B------:R-:W-:Y:S01]  /*b950*/  @!P2 FMUL R6, R6, 16777216 ;  /* 0x4b8000000606a820 */ /* 0x000fe20000400000 */
[----:B------:R-:W-:Y:S01]  /*b960*/  @!P2 FMUL R7, R7, 16777216 ;  /* 0x4b8000000707a820 */ /* 0x000fe20000400000 */
[----:B------:R-:W-:Y:S01]  /*b970*/  @!P2 FMUL R10, R10, 16777216 ;  /* 0x4b8000000a0aa820 */ /* 0x000fe20000400000 */
[----:B------:R-:W-:Y:S01]  /*b980*/  @!P2 FMUL R11, R11, 16777216 ;  /* 0x4b8000000b0ba820 */ /* 0x000fe20000400000 */
[----:B------:R-:W-:Y:S01]  /*b990*/  @!P2 FMUL R14, R14, 16777216 ;  /* 0x4b8000000e0ea820 */ /* 0x000fe20000400000 */
[----:B------:R-:W-:Y:S01]  /*b9a0*/  @!P2 FMUL R15, R15, 16777216 ;  /* 0x4b8000000f0fa820 */ /* 0x000fe20000400000 */
        /* <DEDUP_REMOVED lines=58> */
[----:B------:R-:W-:Y:S01]  /*bd50*/  F2FP.SATFINITE.E4M3.F32.PACK_AB_MERGE_C R4, R5, R4, RZ ;  /* 0x000000040504723e */ /* 0x000fe200048070ff */
[C---:B------:R-:W-:Y:S01]  /*bd60*/  FMUL R16, R70.reuse, R16 ;  /* 0x0000001046107220 */ /* 0x040fe20000400000 */
[----:B------:R-:W-:Y:S01]  /*bd70*/  F2FP.SATFINITE.E4M3.F32.PACK_AB_MERGE_C R8, R9, R8, RZ ;  /* 0x000000080908723e */ /* 0x000fe200048070ff */
[C---:B------:R-:W-:Y:S01]  /*bd80*/  FMUL R17, R70.reuse, R17 ;  /* 0x0000001146117220 */ /* 0x040fe20000400000 */
[----:B------:R-:W-:Y:S01]  /*bd90*/  F2FP.SATFINITE.E4M3.F32.PACK_AB_MERGE_C R12, R13, R12, RZ ;  /* 0x0000000c0d0c723e */ /* 0x000fe200048070ff */
        /* <DEDUP_REMOVED lines=43> */
[----:B------:R-:W-:Y:S01]  /*c050*/  FMUL R67, R70, R67 ;  /* 0x0000004346437220 */ /* 0x000fe20000400000 */
[----:B------:R-:W-:-:S02]  /*c060*/  F2FP.SATFINITE.E4M3.F32.PACK_AB_MERGE_C R20, R21, R20, RZ ;  /* 0x000000141514723e */ /* 0x000fc400048070ff */
[----:B------:R-:W-:Y:S02]  /*c070*/  F2FP.SATFINITE.E4M3.F32.PACK_AB_MERGE_C R24, R25, R24, RZ ;  /* 0x000000181918723e */ /* 0x000fe400048070ff */
[----:B------:R-:W-:Y:S02]  /*c080*/  F2FP.SATFINITE.E4M3.F32.PACK_AB_MERGE_C R28, R29, R28, RZ ;  /* 0x0000001c1d1c723e */ /* 0x000fe400048070ff */
[----:B------:R-:W-:Y:S02]  /*c090*/  LOP3.LUT R21, R4, 0xffff, RZ, 0xc0, !PT ;  /* 0x0000ffff04157812 */ /* 0x000fe400078ec0ff */
[----:B------:R-:W-:Y:S02]  /*c0a0*/  LOP3.LUT R70, R8, 0xffff, RZ, 0xc0, !PT ;  /* 0x0000ffff08467812 */ /* 0x000fe400078ec0ff */
[----:B------:R-:W-:Y:S02]  /*c0b0*/  LOP3.LUT R74, R12, 0xffff, RZ, 0xc0, !PT ;  /* 0x0000ffff0c4a7812 */ /* 0x000fe400078ec0ff */
[----:B------:R-:W-:-:S02]  /*c0c0*/  F2FP.SATFINITE.E4M3.F32.PACK_AB_MERGE_C R6, R7, R6, RZ ;  /* 0x000000060706723e */ /* 0x000fc400048070ff */
[----:B------:R-:W-:Y:S02]  /*c0d0*/  F2FP.SATFINITE.E4M3.F32.PACK_AB_MERGE_C R10, R11, R10, RZ ;  /* 0x0000000a0b0a723e */ /* 0x000fe400048070ff */
[----:B------:R-:W-:Y:S02]  /*c0e0*/  F2FP.SATFINITE.E4M3.F32.PACK_AB_MERGE_C R14, R15, R14, RZ ;  /* 0x0000000e0f0e723e */ /* 0x000fe400048070ff */
[----:B------:R-:W-:Y:S02]  /*c0f0*/  LOP3.LUT R76, R24, 0xffff, RZ, 0xc0, !PT ;  /* 0x0000ffff184c7812 */ /* 0x000fe400078ec0ff */
[----:B------:R-:W-:Y:S02]  /*c100*/  LOP3.LUT R78, R28, 0xffff, RZ, 0xc0, !PT ;  /* 0x0000ffff1c4e7812 */ /* 0x000fe400078ec0ff */
[----:B------:R-:W-:Y:S02]  /*c110*/  PRMT R5, R74, 0x3340, R1 ;  /* 0x000033404a057816 */ /* 0x000fe40000000001 */
[----:B------:R-:W-:-:S02]  /*c120*/  PRMT R4, R21, 0x3340, R70 ;  /* 0x0000334015047816 */ /* 0x000fc40000000046 */
[----:B------:R-:W-:Y:S02]  /*c130*/  LOP3.LUT R24, R6, 0xffff, RZ, 0xc0, !PT ;  /* 0x0000ffff06187812 */ /* 0x000fe400078ec0ff */
[----:B------:R-:W-:Y:S02]  /*c140*/  LOP3.LUT R25, R10, 0xffff, RZ, 0xc0, !PT ;  /* 0x0000ffff0a197812 */ /* 0x000fe400078ec0ff */
[----:B------:R-:W-:Y:S02]  /*c150*/  LOP3.LUT R28, R14, 0xffff, RZ, 0xc0, !PT ;  /* 0x0000ffff0e1c7812 */ /* 0x000fe400078ec0ff */
[----:B------:R-:W-:Y:S02]  /*c160*/  PRMT R11, R4, 0x5410, R5 ;  /* 0x00005410040b7816 */ /* 0x000fe40000000005 */
[----:B------:R-:W-:Y:S02]  /*c170*/  F2FP.SATFINITE.E4M3.F32.PACK_AB_MERGE_C R36, R37, R36, RZ ;  /* 0x000000242524723e */ /* 0x000fe400048070ff */
[----:B------:R-:W-:-:S02]  /*c180*/  F2FP.SATFINITE.E4M3.F32.PACK_AB_MERGE_C R40, R41, R40, RZ ;  /* 0x000000282928723e */ /* 0x000fc400048070ff */
[----:B------:R-:W-:Y:S02]  /*c190*/  F2FP.SATFINITE.E4M3.F32.PACK_AB_MERGE_C R44, R45, R44, RZ ;  /* 0x0000002c2d2c723e */ /* 0x000fe400048070ff */
[----:B------:R-:W-:Y:S02]  /*c1a0*/  PRMT R5, R28, 0x3340, R1 ;  /* 0x000033401c057816 */ /* 0x000fe40000000001 */
[----:B------:R-:W-:Y:S02]  /*c1b0*/  PRMT R4, R24, 0x3340, R25 ;  /* 0x0000334018047816 */ /* 0x000fe40000000019 */
[----:B------:R-:W-:Y:S02]  /*c1c0*/  F2FP.SATFINITE.E4M3.F32.PACK_AB_MERGE_C R26, R27, R26, RZ ;  /* 0x0000001a1b1a723e */ /* 0x000fe400048070ff */
[----:B------:R-:W-:Y:S02]  /*c1d0*/  F2FP.SATFINITE.E4M3.F32.PACK_AB_MERGE_C R34, R35, R34, RZ ;  /* 0x000000222322723e */ /* 0x000fe400048070ff */
[----:B------:R-:W-:-:S02]  /*c1e0*/  LOP3.LUT R35, R36, 0xffff, RZ, 0xc0, !PT ;  /* 0x0000ffff24237812 */ /* 0x000fc400078ec0ff */
[----:B------:R-:W-:Y:S02]  /*c1f0*/  LOP3.LUT R40, R40, 0xffff, RZ, 0xc0, !PT ;  /* 0x0000ffff28287812 */ /* 0x000fe400078ec0ff */
[----:B------:R-:W-:Y:S02]  /*c200*/  LOP3.LUT R44, R44, 0xffff, RZ, 0xc0, !PT ;  /* 0x0000ffff2c2c7812 */ /* 0x000fe400078ec0ff */
[----:B------:R-:W-:Y:S02]  /*c210*/  PRMT R27, R4, 0x5410, R5 ;  /* 0x00005410041b7816 */ /* 0x000fe40000000005 */
[----:B------:R-:W-:Y:S02]  /*c220*/  SHF.R.U32.HI R4, RZ, 0x8, R21 ;  /* 0x00000008ff047819 */ /* 0x000fe40000011615 */
[----:B------:R-:W-:Y:S02]  /*c230*/  SHF.R.U32.HI R5, RZ, 0x8, R70 ;  /* 0x00000008ff057819 */ /* 0x000fe40000011646 */
[----:B------:R-:W-:-:S02]  /*c240*/  F2FP.SATFINITE.E4M3.F32.PACK_AB_MERGE_C R22, R23, R22, RZ ;  /* 0x000000161716723e */ /* 0x000fc400048070ff */
[----:B------:R-:W-:Y:S02]  /*c250*/  LOP3.LUT R23, R20, 0xffff, RZ, 0xc0, !PT ;  /* 0x0000ffff14177812 */ /* 0x000fe400078ec0ff */
[----:B------:R-:W-:Y:S02]  /*c260*/  F2FP.SATFINITE.E4M3.F32.PACK_AB_MERGE_C R30, R31, R30, RZ ;  /* 0x0000001e1f1e723e */ /* 0x000fe400048070ff */
[----:B------:R-:W-:Y:S02]  /*c270*/  F2FP.SATFINITE.E4M3.F32.PACK_AB_MERGE_C R38, R39, R38, RZ ;  /* 0x000000262726723e */ /* 0x000fe400048070ff */
[----:B------:R-:W-:Y:S02]  /*c280*/  F2FP.SATFINITE.E4M3.F32.PACK_AB_MERGE_C R42, R43, R42, RZ ;  /* 0x0000002a2b2a723e */ /* 0x000fe400048070ff */
[----:B------:R-:W-:Y:S02]  /*c290*/  F2FP.SATFINITE.E4M3.F32.PACK_AB_MERGE_C R46, R47, R46, RZ ;  /* 0x0000002e2f2e723e */ /* 0x000fe400048070ff */
[----:B------:R-:W-:-:S02]  /*c2a0*/  PRMT R12, R44, 0x3340, R1 ;  /* 0x000033402c0c7816 */ /* 0x000fc40000000001 */
[----:B------:R-:W-:Y:S02]  /*c2b0*/  PRMT R9, R35, 0x3340, R40 ;  /* 0x0000334023097816 */ /* 0x000fe40000000028 */
[----:B------:R-:W-:Y:S02]  /*c2c0*/  F2FP.SATFINITE.E4M3.F32.PACK_AB_MERGE_C R52, R53, R52, RZ ;  /* 0x000000343534723e */ /* 0x000fe400048070ff */
[----:B------:R-:W-:Y:S02]  /*c2d0*/  F2FP.SATFINITE.E4M3.F32.PACK_AB_MERGE_C R56, R57, R56, RZ ;  /* 0x000000383938723e */ /* 0x000fe400048070ff */
[----:B------:R-:W-:Y:S02]  /*c2e0*/  F2FP.SATFINITE.E4M3.F32.PACK_AB_MERGE_C R60, R61, R60, RZ ;  /* 0x0000003c3d3c723e */ /* 0x000fe400048070ff */
[----:B------:R-:W-:Y:S02]  /*c2f0*/  LOP3.LUT R4, R4, 0xffff, RZ, 0xc0, !PT ;  /* 0x0000ffff04047812 */ /* 0x000fe400078ec0ff */
[----:B------:R-:W-:-:S02]  /*c300*/  LOP3.LUT R5, R5, 0xffff, RZ, 0xc0, !PT ;  /* 0x0000ffff05057812 */ /* 0x000fc400078ec0ff */
[----:B------:R-:W-:Y:S02]  /*c310*/  PRMT R8, R78, 0x3340, R1 ;  /* 0x000033404e087816 */ /* 0x000fe40000000001 */
[----:B------:R-:W-:Y:S02]  /*c320*/  PRMT R7, R23, 0x3340, R76 ;  /* 0x0000334017077816 */ /* 0x000fe4000000004c */
[----:B------:R-:W-:Y:S02]  /*c330*/  PRMT R15, R9, 0x5410, R12 ;  /* 0x00005410090f7816 */ /* 0x000fe4000000000c */
[----:B------:R-:W-:Y:S02]  /*c340*/  LOP3.LUT R36, R22, 0xffff, RZ, 0xc0, !PT ;  /* 0x0000ffff16247812 */ /* 0x000fe400078ec0ff */
[----:B------:R-:W-:Y:S01]  /*c350*/  LOP3.LUT R37, R26, 0xffff, RZ, 0xc0, !PT ;  /* 0x0000ffff1a257812 */ /* 0x000fe200078ec0ff */
[----:B------:R-:W-:Y:S01]  /*c360*/  IMAD.MOV.U32 R26, RZ, RZ, 0x3dc6b27f ;  /* 0x3dc6b27fff1a7424 */ /* 0x000fe200078e00ff */
[----:B------:R-:W-:-:S02]  /*c370*/  LOP3.LUT R30, R30, 0xffff, RZ, 0xc0, !PT ;  /* 0x0000ffff1e1e7812 */ /* 0x000fc400078ec0ff */
[----:B------:R-:W-:Y:S02]  /*c380*/  LOP3.LUT R38, R38, 0xffff, RZ, 0xc0, !PT ;  /* 0x0000ffff26267812 */ /* 0x000fe400078ec0ff */
[----:B------:R-:W-:Y:S02]  /*c390*/  LOP3.LUT R39, R42, 0xffff, RZ, 0xc0, !PT ;  /* 0x0000ffff2a277812 */ /* 0x000fe400078ec0ff */
[----:B------:R-:W-:Y:S02]  /*c3a0*/  LOP3.LUT R46, R46, 0xffff, RZ, 0xc0, !PT ;  /* 0x0000ffff2e2e7812 */ /* 0x000fe400078ec0ff */
[----:B------:R-:W-:Y:S02]  /*c3b0*/  LOP3.LUT R52, R52, 0xffff, RZ, 0xc0, !PT ;  /* 0x0000ffff34347812 */ /* 0x000fe400078ec0ff */
[----:B------:R-:W-:Y:S02]  /*c3c0*/  LOP3.LUT R41, R56, 0xffff, RZ, 0xc0, !PT ;  /* 0x0000ffff38297812 */ /* 0x000fe400078ec0ff */
[----:B------:R-:W-:-:S02]  /*c3d0*/  LOP3.LUT R60, R60, 0xffff, RZ, 0xc0, !PT ;  /* 0x0000ffff3c3c7812 */ /* 0x000fc400078ec0ff */
[----:B------:R-:W-:Y:S02]  /*c3e0*/  PRMT R12, R4, 0x3340, R5 ;  /* 0x00003340040c7816 */ /* 0x000fe40000000005 */
[----:B------:R-:W-:Y:S02]  /*c3f0*/  F2FP.SATFINITE.E4M3.F32.PACK_AB_MERGE_C R54, R55, R54, RZ ;  /* 0x000000363736723e */ /* 0x000fe400048070ff */
[----:B------:R-:W-:Y:S02]  /*c400*/  F2FP.SATFINITE.E4M3.F32.PACK_AB_MERGE_C R58, R59, R58, RZ ;  /* 0x0000003a3b3a723e */ /* 0x000fe400048070ff */
[----:B------:R-:W-:Y:S02]  /*c410*/  F2FP.SATFINITE.E4M3.F32.PACK_AB_MERGE_C R62, R63, R62, RZ ;  /* 0x0000003e3f3e723e */ /* 0x000fe400048070ff */
[----:B------:R-:W-:Y:S02]  /*c420*/  SHF.R.U32.HI R4, RZ, 0x8, R35 ;  /* 0x00000008ff047819 */ /* 0x000fe40000011623 */
[----:B------:R-:W-:-:S02]  /*c430*/  SHF.R.U32.HI R5, RZ, 0x8, R40 ;  /* 0x00000008ff057819 */ /* 0x000fc40000011628 */
[----:B------:R-:W-:Y:S02]  /*c440*/  PRMT R13, R7, 0x5410, R8 ;  /* 0x00005410070d7816 */ /* 0x000fe40000000008 */
[----:B------:R-:W-:Y:S02]  /*c450*/  F2FP.SATFINITE.E4M3.F32.PACK_AB_MERGE_C R16, R17, R16, RZ ;  /* 0x000000101110723e */ /* 0x000fe400048070ff */
[--C-:B------:R-:W-:Y:S02]  /*c460*/  PRMT R7, R30, 0x3340, R1.reuse ;  /* 0x000033401e077816 */ /* 0x100fe40000000001 */
[----:B------:R-:W-:Y:S02]  /*c470*/  PRMT R9, R46, 0x3340, R1 ;  /* 0x000033402e097816 */ /* 0x000fe40000000001 */
[----:B------:R-:W-:Y:S02]  /*c480*/  PRMT R6, R36, 0x3340, R37 ;  /* 0x0000334024067816 */ /* 0x000fe40000000025 */
[----:B------:R-:W-:-:S02]  /*c490*/  PRMT R8, R38, 0x3340, R39 ;  /* 0x0000334026087816 */ /* 0x000fc40000000027 */
[----:B------:R-:W-:Y:S02]  /*c4a0*/  PRMT R20, R60, 0x3340, R1 ;  /* 0x000033403c147816 */ /* 0x000fe40000000001 */
[----:B------:R-:W-:Y:S02]  /*c4b0*/  PRMT R17, R52, 0x3340, R41 ;  /* 0x0000334034117816 */ /* 0x000fe40000000029 */
[----:B------:R-:W-:Y:S02]  /*c4c0*/  LOP3.LUT R54, R54, 0xffff, RZ, 0xc0, !PT ;  /* 0x0000ffff36367812 */ /* 0x000fe400078ec0ff */
[----:B------:R-:W-:Y:S02]  /*c4d0*/  LOP3.LUT R43, R58, 0xffff, RZ, 0xc0, !PT ;  /* 0x0000ffff3a2b7812 */ /* 0x000fe400078ec0ff */
[----:B------:R-:W-:Y:S02]  /*c4e0*/  LOP3.LUT R62, R62, 0xffff, RZ, 0xc0, !PT ;  /* 0x0000ffff3e3e7812 */ /* 0x000fe400078ec0ff */
[----:B------:R-:W-:-:S02]  /*c4f0*/  LOP3.LUT R4, R4, 0xffff, RZ, 0xc0, !PT ;  /* 0x0000ffff04047812 */ /* 0x000fc400078ec0ff */
[----:B------:R-:W-:Y:S02]  /*c500*/  LOP3.LUT R5, R5, 0xffff, RZ, 0xc0, !PT ;  /* 0x0000ffff05057812 */ /* 0x000fe400078ec0ff */
[----:B------:R-:W-:Y:S02]  /*c510*/  PRMT R29, R6, 0x5410, R7 ;  /* 0x00005410061d7816 */ /* 0x000fe40000000007 */
[----:B------:R-:W-:Y:S02]  /*c520*/  PRMT R31, R8, 0x5410, R9 ;  /* 0x00005410081f7816 */ /* 0x000fe40000000009 */
[----:B------:R-:W-:Y:S02]  /*c530*/  F2FP.SATFINITE.E4M3.F32.PACK_AB_MERGE_C R18, R19, R18, RZ ;  /* 0x000000121312723e */ /* 0x000fe400048070ff */
[----:B------:R-:W-:Y:S02]  /*c540*/  PRMT R17, R17, 0x5410, R20 ;  /* 0x0000541011117816 */ /* 0x000fe40000000014 */
[----:B------:R-:W-:-:S02]  /*c550*/  SHF.R.U32.HI R7, RZ, 0x8, R23 ;  /* 0x00000008ff077819 */ /* 0x000fc40000011617 */
[----:B------:R-:W-:Y:S02]  /*c560*/  SHF.R.U32.HI R8, RZ, 0x8, R76 ;  /* 0x00000008ff087819 */ /* 0x000fe4000001164c */
[----:B------:R-:W-:Y:S02]  /*c570*/  PRMT R19, R62, 0x3340, R1 ;  /* 0x000033403e137816 */ /* 0x000fe40000000001 */
[----:B------:R-:W-:Y:S02]  /*c580*/  PRMT R10, R54, 0x3340, R43 ;  /* 0x00003340360a7816 */ /* 0x000fe4000000002b */
[----:B------:R-:W-:Y:S02]  /*c590*/  SHF.R.U32.HI R6, RZ, 0x8, R74 ;  /* 0x00000008ff067819 */ /* 0x000fe4000001164a */
[----:B------:R-:W-:Y:S02]  /*c5a0*/  PRMT R20, R4, 0x3340, R5 ;  /* 0x0000334004147816 */ /* 0x000fe40000000005 */
[----:B------:R-:W-:-:S02]  /*c5b0*/  SHF.R.U32.HI R4, RZ, 0x8, R24 ;  /* 0x00000008ff047819 */ /* 0x000fc40000011618 */
[----:B------:R-:W-:Y:S02]  /*c5c0*/  F2FP.SATFINITE.E4M3.F32.PACK_AB_MERGE_C R32, R33, R32, RZ ;  /* 0x000000202120723e */ /* 0x000fe400048070ff */
[----:B------:R-:W-:Y:S02]  /*c5d0*/  LOP3.LUT R7, R7, 0xffff, RZ, 0xc0, !PT ;  /* 0x0000ffff07077812 */ /* 0x000fe400078ec0ff */
[----:B------:R-:W-:Y:S02]  /*c5e0*/  LOP3.LUT R8, R8, 0xffff, RZ, 0xc0, !PT ;  /* 0x0000ffff08087812 */ /* 0x000fe400078ec0ff */
[----:B------:R-:W-:Y:S02]  /*c5f0*/  PRMT R33, R10, 0x5410, R19 ;  /* 0x000054100a217816 */ /* 0x000fe40000000013 */
[----:B------:R-:W-:Y:S02]  /*c600*/  LOP3.LUT R6, R6, 0xffff, RZ, 0xc0, !PT ;  /* 0x0000ffff06067812 */ /* 0x000fe400078ec0ff */
[----:B------:R-:W-:Y:S01]  /*c610*/  LOP3.LUT R10, R4, 0xffff, RZ, 0xc0, !PT ;  /* 0x0000ffff040a7812 */ /* 0x000fe200078ec0ff */
[----:B------:R-:W-:Y:S01]  /*c620*/  FFMA.FTZ R4, R71, R26, -0.16845393180847167969 ;  /* 0xbe2c7f3047047423 */ /* 0x000fe2000001001a */
[----:B------:R-:W-:-:S02]  /*c630*/  PRMT R14, R7, 0x3340, R8 ;  /* 0x00003340070e7816 */ /* 0x000fc40000000008 */
[----:B------:R-:W-:Y:S01]  /*c640*/  PRMT R19, R6, 0x3340, R1 ;  /* 0x0000334006137816 */ /* 0x000fe20000000001 */
[C---:B------:R-:W-:Y:S01]  /*c650*/  FFMA.FTZ R4, R71.reuse, R4, 0.1716887056827545166 ;  /* 0x3e2fcf2a47047423 */ /* 0x040fe20000010004 */
[----:B------:R-:W-:Y:S02]  /*c660*/  SHF.R.U32.HI R7, RZ, 0x8, R52 ;  /* 0x00000008ff077819 */ /* 0x000fe40000011634 */
[----:B------:R-:W-:Y:S01]  /*c670*/  SHF.R.U32.HI R8, RZ, 0x8, R41 ;  /* 0x00000008ff087819 */ /* 0x000fe20000011629 */
[----:B------:R-:W-:Y:S01]  /*c680*/  FFMA.FTZ R4, R71, R4, -0.17900948226451873779 ;  /* 0xbe374e4347047423 */ /* 0x000fe20000010004 */
[----:B------:R-:W-:Y:S02]  /*c690*/  SHF.R.U32.HI R6, RZ, 0x8, R44 ;  /* 0x00000008ff067819 */ /* 0x000fe4000001162c */
[----:B------:R-:W-:Y:S01]  /*c6a0*/  LOP3.LUT R7, R7, 0xffff, RZ, 0xc0, !PT ;  /* 0x0000ffff07077812 */ /* 0x000fe200078ec0ff */
[----:B------:R-:W-:Y:S01]  /*c6b0*/  FFMA.FTZ R4, R71, R4, 0.20512372255325317383 ;  /* 0x3e520bf447047423 */ /* 0x000fe20000010004 */
[----:B------:R-:W-:-:S02]  /*c6c0*/  LOP3.LUT R8, R8, 0xffff, RZ, 0xc0, !PT ;  /* 0x0000ffff08087812 */ /* 0x000fc400078ec0ff */
[----:B------:R-:W-:Y:S01]  /*c6d0*/  LOP3.LUT R6, R6, 0xffff, RZ, 0xc0, !PT ;  /* 0x0000ffff06067812 */ /* 0x000fe200078ec0ff */
[----:B------:R-:W-:Y:S01]  /*c6e0*/  FFMA.FTZ R4, R71, R4, -0.24046532809734344482 ;  /* 0xbe763c8b47047423 */ /* 0x000fe20000010004 */
[----:B------:R-:W-:Y:S02]  /*c6f0*/  PRMT R22, R7, 0x3340, R8 ;  /* 0x0000334007167816 */ /* 0x000fe40000000008 */
[----:B------:R-:W-:Y:S01]  /*c700*/  SHF.R.U32.HI R9, RZ, 0x8, R78 ;  /* 0x00000008ff097819 */ /* 0x000fe2000001164e */
[C---:B------:R-:W-:Y:S01]  /*c710*/  FFMA.FTZ R4, R71.reuse, R4, 0.28857114911079406738 ;  /* 0x3e93bf9947047423 */ /* 0x040fe20000010004 */
[----:B------:R-:W-:Y:S02]  /*c720*/  PRMT R23, R6, 0x3340, R1 ;  /* 0x0000334006177816 */ /* 0x000fe40000000001 */
[----:B------:R-:W-:Y:S01]  /*c730*/  SHF.R.U32.HI R7, RZ, 0x8, R60 ;  /* 0x00000008ff077819 */ /* 0x000fe2000001163c */
[----:B------:R-:W-:Y:S01]  /*c740*/  FFMA.FTZ R4, R71, R4, -0.36067417263984680176 ;  /* 0xbeb8aa4947047423 */ /* 0x000fe20000010004 */
[----:B------:R-:W-:-:S02]  /*c750*/  SHF.R.U32.HI R5, RZ, 0x8, R25 ;  /* 0x00000008ff057819 */ /* 0x000fc40000011619 */
[----:B------:R-:W-:Y:S01]  /*c760*/  SHF.R.U32.HI R6, RZ, 0x8, R28 ;  /* 0x00000008ff067819 */ /* 0x000fe2000001161c */
[----:B------:R-:W-:Y:S01]  /*c770*/  FFMA.FTZ R4, R71, R4, 0.48089820146560668945 ;  /* 0x3ef6384a47047423 */ /* 0x000fe20000010004 */
[----:B------:R-:W-:Y:S02]  /*c780*/  LOP3.LUT R9, R9, 0xffff, RZ, 0xc0, !PT ;  /* 0x0000ffff09097812 */ /* 0x000fe400078ec0ff */
[----:B------:R-:W-:Y:S01]  /*c790*/  LOP3.LUT R8, R7, 0xffff, RZ, 0xc0, !PT ;  /* 0x0000ffff07087812 */ /* 0x000fe200078ec0ff */
[----:B------:R-:W-:Y:S01]  /*c7a0*/  FFMA.FTZ R4, R71, R4, -0.72134751081466674805 ;  /* 0xbf38aa3b47047423 */ /* 0x000fe20000010004 */
[----:B------:R-:W-:Y:S02]  /*c7b0*/  LOP3.LUT R5, R5, 0xffff, RZ, 0xc0, !PT ;  /* 0x0000ffff05057812 */ /* 0x000fe400078ec0ff */
[----:B------:R-:W-:Y:S01]  /*c7c0*/  LOP3.LUT R6, R6, 0xffff, RZ, 0xc0, !PT ;  /* 0x0000ffff06067812 */ /* 0x000fe200078ec0ff */
[----:B------:R-:W-:Y:S01]  /*c7d0*/  FMUL R4, R71, R4 ;  /* 0x0000000447047220 */ /* 0x000fe20000400000 */
[----:B------:R-:W-:-:S02]  /*c7e0*/  PRMT R21, R9, 0x3340, R72 ;  /* 0x0000334009157816 */ /* 0x000fc40000000048 */
[----:B------:R-:W-:Y:S01]  /*c7f0*/  PRMT R25, R8, 0x3340, R1 ;  /* 0x0000334008197816 */ /* 0x000fe20000000001 */
[C---:B------:R-:W-:Y:S01]  /*c800*/  FMUL R4, R71.reuse, R4 ;  /* 0x0000000447047220 */ /* 0x040fe20000400000 */
[----:B------:R-:W-:Y:S02]  /*c810*/  PRMT R24, R10, 0x3340, R5 ;  /* 0x000033400a187816 */ /* 0x000fe40000000005 */
[----:B------:R-:W-:Y:S01]  /*c820*/  PRMT R35, R6, 0x3340, R1 ;  /* 0x0000334006237816 */ /* 0x000fe20000000001 */
[----:B------:R-:W-:Y:S01]  /*c830*/  FFMA.FTZ R4, R71, 1.4426950216293334961, R4 ;  /* 0x3fb8aa3b47047823 */ /* 0x000fe20000010004 */
[----:B------:R-:W-:Y:S02]  /*c840*/  SHF.R.U32.HI R8, RZ, 0x8, R38 ;  /* 0x00000008ff087819 */ /* 0x000fe40000011626 */
[----:B------:R-:W-:Y:S01]  /*c850*/  SHF.R.U32.HI R9, RZ, 0x8, R39 ;  /* 0x00000008ff097819 */ /* 0x000fe20000011627 */
[----:B------:R-:W-:Y:S01]  /*c860*/  FADD R4, R69, R4 ;  /* 0x0000000445047221 */ /* 0x000fe20000000000 */
[----:B------:R-:W-:-:S02]  /*c870*/  SHF.R.U32.HI R5, RZ, 0x8, R36 ;  /* 0x00000008ff057819 */ /* 0x000fc40000011624 */
[----:B------:R-:W-:Y:S02]  /*c880*/  SHF.R.U32.HI R6, RZ, 0x8, R37 ;  /* 0x00000008ff067819 */ /* 0x000fe40000011625 */
[----:B------:R-:W-:Y:S02]  /*c890*/  LOP3.LUT R9, R9, 0xffff, RZ, 0xc0, !PT ;  /* 0x0000ffff09097812 */ /* 0x000fe400078ec0ff */
[----:B------:R-:W-:Y:S02]  /*c8a0*/  LOP3.LUT R8, R8, 0xffff, RZ, 0xc0, !PT ;  /* 0x0000ffff08087812 */ /* 0x000fe400078ec0ff */
[----:B------:R-:W-:Y:S02]  /*c8b0*/  SHF.R.U32.HI R7, RZ, 0x8, R30 ;  /* 0x00000008ff077819 */ /* 0x000fe4000001161e */
[----:B------:R-:W-:Y:S02]  /*c8c0*/  LOP3.LUT R6, R6, 0xffff, RZ, 0xc0, !PT ;  /* 0x0000ffff06067812 */ /* 0x000fe400078ec0ff */
[----:B------:R-:W-:-:S02]  /*c8d0*/  LOP3.LUT R5, R5, 0xffff, RZ, 0xc0, !PT ;  /* 0x0000ffff05057812 */ /* 0x000fc400078ec0ff */
[----:B------:R-:W-:Y:S02]  /*c8e0*/  PRMT R36, R8, 0x3340, R9 ;  /* 0x0000334008247816 */ /* 0x000fe40000000009 */
[----:B------:R-:W-:Y:S02]  /*c8f0*/  LOP3.LUT R10, R7, 0xffff, RZ, 0xc0, !PT ;  /* 0x0000ffff070a7812 */ /* 0x000fe400078ec0ff */
[----:B------:R-:W-:Y:S02]  /*c900*/  PRMT R26, R5, 0x3340, R6 ;  /* 0x00003340051a7816 */ /* 0x000fe40000000006 */
[----:B------:R-:W-:Y:S02]  /*c910*/  SHF.R.U32.HI R8, RZ, 0x8, R62 ;  /* 0x00000008ff087819 */ /* 0x000fe4000001163e */
[----:B------:R-:W-:Y:S02]  /*c920*/  SHF.R.U32.HI R5, RZ, 0x8, R46 ;  /* 0x00000008ff057819 */ /* 0x000fe4000001162e */
[----:B------:R-:W-:-:S02]  /*c930*/  F2FP.SATFINITE.E4M3.F32.PACK_AB_MERGE_C R48, R49, R48, RZ ;  /* 0x000000303130723e */ /* 0x000fc400048070ff */
[----:B------:R-:W-:Y:S02]  /*c940*/  F2FP.SATFINITE.E4M3.F32.PACK_AB_MERGE_C R64, R65, R64, RZ ;  /* 0x000000404140723e */ /* 0x000fe400048070ff */
[----:B------:R-:W-:Y:S02]  /*c950*/  ISETP.GE.U32.AND P0, PT, R68, 0x7f800000, PT ;  /* 0x7f8000004400780c */ /* 0x000fe40003f06070 */
[----:B------:R-:W-:Y:S02]  /*c960*/  PRMT R37, R10, 0x3340, R1 ;  /* 0x000033400a257816 */ /* 0x000fe40000000001 */
[----:B------:R-:W-:Y:S02]  /*c970*/  LOP3.LUT R8, R8, 0xffff, RZ, 0xc0, !PT ;  /* 0x0000ffff08087812 */ /* 0x000fe400078ec0ff */
[----:B------:R-:W-:Y:S02]  /*c980*/  LOP3.LUT R10, R5, 0xffff, RZ, 0xc0, !PT ;  /* 0x0000ffff050a7812 */ /* 0x000fe400078ec0ff */
[----:B------:R-:W-:-:S02]  /*c990*/  LOP3.LUT R16, R16, 0xffff, RZ, 0xc0, !PT ;  /* 0x0000ffff10107812 */ /* 0x000fc400078ec0ff */
[----:B------:R-:W-:Y:S02]  /*c9a0*/  LOP3.LUT R32, R32, 0xffff, RZ, 0xc0, !PT ;  /* 0x0000ffff20207812 */ /* 0x000fe400078ec0ff */
[----:B------:R-:W-:Y:S02]  /*c9b0*/  LOP3.LUT R48, R48, 0xffff, RZ, 0xc0, !PT ;  /* 0x0000ffff30307812 */ /* 0x000fe400078ec0ff */
[----:B------:R-:W-:Y:S02]  /*c9c0*/  LOP3.LUT R64, R64, 0xffff, RZ, 0xc0, !PT ;  /* 0x0000ffff40407812 */ /* 0x000fe400078ec0ff */
[--C-:B------:R-:W-:Y:S02]  /*c9d0*/  PRMT R39, R8, 0x3340, R1.reuse ;  /* 0x0000334008277816 */ /* 0x100fe40000000001 */
[----:B------:R-:W-:Y:S02]  /*c9e0*/  PRMT R5, R10, 0x3340, R1 ;  /* 0x000033400a057816 */ /* 0x000fe40000000001 */
[----:B------:R-:W-:-:S02]  /*c9f0*/  PRMT R8, R11, 0x4210, R16 ;  /* 0x000042100b087816 */ /* 0x000fc40000000010 */
[----:B------:R-:W-:Y:S02]  /*ca00*/  PRMT R9, R13, 0x4210, R32 ;  /* 0x000042100d097816 */ /* 0x000fe40000000020 */
[----:B------:R-:W-:Y:S02]  /*ca10*/  PRMT R10, R15, 0x4210, R48 ;  /* 0x000042100f0a7816 */ /* 0x000fe40000000030 */
[----:B------:R-:W-:Y:S02]  /*ca20*/  PRMT R11, R17, 0x4210, R64 ;  /* 0x00004210110b7816 */ /* 0x000fe40000000040 */
[----:B------:R-:W-:Y:S02]  /*ca30*/  SHF.R.U32.HI R7, RZ, 0x8, R43 ;  /* 0x00000008ff077819 */ /* 0x000fe4000001162b */
[----:B------:R-:W-:Y:S01]  /*ca40*/  SHF.R.U32.HI R6, RZ, 0x8, R54 ;  /* 0x00000008ff067819 */ /* 0x000fe20000011636 */
[----:B----4-:R0:W-:Y:S01]  /*ca50*/  STS.128 [R3+UR13], R8 ;  /* 0x0000000803007988 */ /* 0x0101e20008000c0d */
[----:B------:R-:W-:-:S02]  /*ca60*/  LOP3.LUT R7, R7, 0xffff, RZ, 0xc0, !PT ;  /* 0x0000ffff07077812 */ /* 0x000fc400078ec0ff */
[----:B------:R-:W-:Y:S02]  /*ca70*/  LOP3.LUT R6, R6, 0xffff, RZ, 0xc0, !PT ;  /* 0x0000ffff06067812 */ /* 0x000fe400078ec0ff */
[----:B------:R-:W-:Y:S02]  /*ca80*/  F2FP.SATFINITE.E4M3.F32.PACK_AB_MERGE_C R50, R51, R50, RZ ;  /* 0x000000323332723e */ /* 0x000fe400048070ff */
[----:B------:R-:W-:Y:S02]  /*ca90*/  PRMT R6, R6, 0x3340, R7 ;  /* 0x0000334006067816 */ /* 0x000fe40000000007 */
[----:B------:R-:W-:Y:S01]  /*caa0*/  PRMT R7, R36, 0x5410, R5 ;  /* 0x0000541024077816 */ /* 0x000fe20000000005 */
[----:B------:R-:W-:Y:S01]  /*cab0*/  IMAD R5, R144, UR5, RZ ;  /* 0x0000000590057c24 */ /* 0x000fe2000f8e02ff */
[----:B------:R-:W-:Y:S01]  /*cac0*/  F2FP.SATFINITE.E4M3.F32.PACK_AB_MERGE_C R66, R67, R66, RZ ;  /* 0x000000424342723e */ /* 0x000fe200048070ff */
[----:B------:R-:W-:Y:S01]  /*cad0*/  USHF.R.S32.HI UR5, URZ, 0x1f, UR4 ;  /* 0x0000001fff057899 */ /* 0x000fe20008011404 */
[----:B------:R-:W-:-:S02]  /*cae0*/  LOP3.LUT R50, R50, 0xffff, RZ, 0xc0, !PT ;  /* 0x0000ffff32327812 */ /* 0x000fc400078ec0ff */
[----:B------:R-:W-:Y:S01]  /*caf0*/  PRMT R23, R20, 0x5410, R23 ;  /* 0x0000541014177816 */ /* 0x000fe20000000017 */
[----:B0-----:R-:W-:Y:S01]  /*cb00*/  @P0 IMAD.MOV.U32 R9, RZ, RZ, 0x7f800000 ;  /* 0x7f800000ff090424 */ /* 0x001fe200078e00ff */
[----:B------:R-:W-:Y:S02]  /*cb10*/  LOP3.LUT R18, R18, 0xffff, RZ, 0xc0, !PT ;  /* 0x0000ffff12127812 */ /* 0x000fe400078ec0ff */
[----:B------:R-:W-:Y:S01]  /*cb20*/  LOP3.LUT R34, R34, 0xffff, RZ, 0xc0, !PT ;  /* 0x0000ffff22227812 */ /* 0x000fe200078ec0ff */
[----:B------:R-:W-:Y:S01]  /*cb30*/  @P0 FFMA.FTZ R4, R68, R9, +INF ;  /* 0x7f80000044040423 */ /* 0x000fe20000010009 */
[----:B------:R-:W-:Y:S02]  /*cb40*/  LOP3.LUT R66, R66, 0xffff, RZ, 0xc0, !PT ;  /* 0x0000ffff42427812 */ /* 0x000fe400078ec0ff */
[----:B------:R-:W-:Y:S02]  /*cb50*/  PRMT R19, R12, 0x5410, R19 ;  /* 0x000054100c137816 */ /* 0x000fe40000000013 */
[----:B------:R-:W-:-:S02]  /*cb60*/  PRMT R21, R14, 0x5410, R21 ;  /* 0x000054100e157816 */ /* 0x000fc40000000015 */
[----:B------:R-:W-:Y:S02]  /*cb70*/  PRMT R25, R22, 0x5410, R25 ;  /* 0x0000541016197816 */ /* 0x000fe40000000019 */
[----:B------:R-:W-:Y:S02]  /*cb80*/  PRMT R35, R24, 0x5410, R35 ;  /* 0x0000541018237816 */ /* 0x000fe40000000023 */
[----:B------:R-:W-:Y:S02]  /*cb90*/  PRMT R37, R26, 0x5410, R37 ;  /* 0x000054101a257816 */ /* 0x000fe40000000025 */
[----:B------:R-:W-:Y:S02]  /*cba0*/  PRMT R39, R6, 0x5410, R39 ;  /* 0x0000541006277816 */ /* 0x000fe40000000027 */
[----:B------:R-:W-:Y:S02]  /*cbb0*/  FSEL R121, R4, -INF , P1 ;  /* 0xff80000004797808 */ /* 0x000fe40000800000 */
[----:B---3--:R-:W-:Y:S01]  /*cbc0*/  IADD3 R136, P0, P1, R5, UR4, R136 ;  /* 0x0000000405887c10 */ /* 0x008fe2000f91e088 */
[----:B------:R-:W0:Y:S01]  /*cbd0*/  LDCU UR4, c[0x0][0x3ec] ;  /* 0x00007d80ff0477ac */ /* 0x000e220008000800 */
[----:B------:R-:W-:Y:S01]  /*cbe0*/  SHF.R.S32.HI R4, RZ, 0x1f, R5 ;  /* 0x0000001fff047819 */ /* 0x000fe20000011405 */
[----:B------:R-:W-:Y:S01]  /*cbf0*/  FFMA R121, R121, 0.69314718246459960938, R124 ;  /* 0x3f31721879797823 */ /* 0x000fe2000000007c */
[----:B------:R-:W-:-:S02]  /*cc00*/  PRMT R30, R31, 0x4210, R50 ;  /* 0x000042101f1e7816 */ /* 0x000fc40000000032 */
[----:B------:R-:W-:Y:S02]  /*cc10*/  PRMT R10, R23, 0x5210, R48 ;  /* 0x00005210170a7816 */ /* 0x000fe40000000030 */
[----:B------:R-:W-:Y:S02]  /*cc20*/  PRMT R28, R27, 0x4210, R18 ;  /* 0x000042101b1c7816 */ /* 0x000fe40000000012 */
[----:B------:R-:W-:Y:S02]  /*cc30*/  PRMT R29, R29, 0x4210, R34 ;  /* 0x000042101d1d7816 */ /* 0x000fe40000000022 */
[----:B------:R-:W-:Y:S02]  /*cc40*/  PRMT R31, R33, 0x4210, R66 ;  /* 0x00004210211f7816 */ /* 0x000fe40000000042 */
[----:B------:R-:W-:Y:S02]  /*cc50*/  PRMT R8, R19, 0x5210, R16 ;  /* 0x0000521013087816 */ /* 0x000fe40000000010 */
[----:B------:R-:W-:Y:S01]  /*cc60*/  PRMT R9, R21, 0x5210, R32 ;  /* 0x0000521015097816 */ /* 0x000fe20000000020 */
[----:B------:R-:W-:Y:S01]  /*cc70*/  STS.128 [R3+UR13+0x800], R28 ;  /* 0x0008001c03007988 */ /* 0x000fe20008000c0d */
[----:B------:R-:W-:Y:S01]  /*cc80*/  PRMT R11, R25, 0x5210, R64 ;  /* 0x00005210190b7816 */ /* 0x000fe20000000040 */
[----:B0-----:R-:W-:Y:S01]  /*cc90*/  UIMAD UR4, UR6, UR4, URZ ;  /* 0x00000004060472a4 */ /* 0x001fe2000f8e02ff */
[----:B------:R-:W-:-:S02]  /*cca0*/  PRMT R48, R35, 0x5210, R18 ;  /* 0x0000521023307816 */ /* 0x000fc40000000012 */
[----:B------:R-:W-:Y:S01]  /*ccb0*/  PRMT R49, R37, 0x5210, R34 ;  /* 0x0000521025317816 */ /* 0x000fe20000000022 */
[----:B------:R0:W-:Y:S01]  /*ccc0*/  STS.128 [R3+UR13+0x400], R8 ;  /* 0x0004000803007988 */ /* 0x0001e20008000c0d */
[----:B------:R-:W-:Y:S01]  /*ccd0*/  PRMT R50, R7, 0x5210, R50 ;  /* 0x0000521007327816 */ /* 0x000fe20000000032 */
[----:B------:R-:W-:Y:S01]  /*cce0*/  USHF.L.U32 UR6, UR4, 0x2, URZ ;  /* 0x0000000204067899 */ /* 0x000fe200080006ff */
[----:B------:R-:W-:Y:S02]  /*ccf0*/  PRMT R51, R39, 0x5210, R66 ;  /* 0x0000521027337816 */ /* 0x000fe40000000042 */
[----:B------:R-:W-:Y:S01]  /*cd00*/  IADD3.X R142, PT, PT, R4, UR5, R137, P0, P1 ;  /* 0x00000005048e7c10 */ /* 0x000fe200087e2489 */
[----:B------:R-:W-:Y:S01]  /*cd10*/  UIMAD.WIDE UR4, UR4, 0x4, URZ ;  /* 0x00000004040478a5 */ /* 0x000fe2000f8e02ff */
[----:B------:R-:W-:Y:S01]  /*cd20*/  SHF.R.U32.HI R4, RZ, 0x6, R77 ;  /* 0x00000006ff047819 */ /* 0x000fe2000001164d */
[----:B------:R2:W-:Y:S01]  /*cd30*/  STS.128 [R3+UR13+0xc00], R48 ;  /* 0x000c003003007988 */ /* 0x0005e20008000c0d */
[----:B------:R-:W-:-:S02]  /*cd40*/  LEA.HI R7, R77, 0xc, RZ, 0x1a ;  /* 0x0000000c4d077811 */ /* 0x000fc400078fd0ff */
[C---:B------:R-:W-:Y:S02]  /*cd50*/  LEA.HI R15, R77.reuse, 0x1c, RZ, 0x1a ;  /* 0x0000001c4d0f7811 */ /* 0x040fe400078fd0ff */
[----:B------:R-:W-:Y:S01]  /*cd60*/  LEA.HI R21, R77, 0xec, RZ, 0x1a ;  /* 0x000000ec4d157811 */ /* 0x000fe200078fd0ff */
[-C--:B-1----:R-:W-:Y:S01]  /*cd70*/  IMAD R7, R7, R134.reuse, RZ ;  /* 0x0000008607077224 */ /* 0x082fe200078e02ff */
[----:B------:R-:W-:Y:S01]  /*cd80*/  LEA.HI R23, R77, 0x3c, RZ, 0x1a ;  /* 0x0000003c4d177811 */ /* 0x000fe200078fd0ff */
[-C--:B0-----:R-:W-:Y:S01]  /*cd90*/  IMAD R11, R15, R134.reuse, RZ ;  /* 0x000000860f0b7224 */ /* 0x081fe200078e02ff */
[----:B------:R-:W-:Y:S01]  /*cda0*/  LEA.HI R13, R77, 0x2c, RZ, 0x1a ;  /* 0x0000002c4d0d7811 */ /* 0x000fe200078fd0ff */
[----:B------:R-:W-:Y:S01]  /*cdb0*/  IMAD R46, R21, R134, RZ ;  /* 0x00000086152e7224 */ /* 0x000fe200078e02ff */
[----:B------:R-:W-:Y:S01]  /*cdc0*/  IADD3 R22, P2, PT, R7, R136, RZ ;  /* 0x0000008807167210 */ /* 0x000fe20007f5e0ff */
[----:B------:R-:W-:Y:S01]  /*cdd0*/  IMAD R15, R23, R134, RZ ;  /* 0x00000086170f7224 */ /* 0x000fe200078e02ff */
[----:B------:R-:W-:Y:S01]  /*cde0*/  IADD3 R24, P1, PT, R11, R136, RZ ;  /* 0x000000880b187210 */ /* 0x000fe20007f3e0ff */
[----:B------:R-:W-:Y:S01]  /*cdf0*/  IMAD R13, R13, R134, RZ ;  /* 0x000000860d0d7224 */ /* 0x000fe200078e02ff */
[----:B------:R-:W-:-:S02]  /*ce00*/  LEA.HI.X.SX32 R23, R7, R142, 0x1, P2 ;  /* 0x0000008e07177211 */ /* 0x000fc400010f0eff */
[----:B--2---:R-:W-:Y:S02]  /*ce10*/  SGXT.U32 R3, R4, 0x2 ;  /* 0x000000020403781a */ /* 0x004fe40000000000 */
[----:B------:R-:W-:Y:S02]  /*ce20*/  LEA.HI.X.SX32 R25, R11, R142, 0x1, P1 ;  /* 0x0000008e0b197211 */ /* 0x000fe400008f0eff */
[----:B------:R-:W-:Y:S01]  /*ce30*/  LEA.HI R19, R77, 0x5c, RZ, 0x1a ;  /* 0x0000005c4d137811 */ /* 0x000fe200078fd0ff */
[----:B------:R-:W-:Y:S01]  /*ce40*/  IMAD R4, R3, R134, RZ ;  /* 0x0000008603047224 */ /* 0x000fe200078e02ff */
[C---:B------:R-:W-:Y:S02]  /*ce50*/  LEA.HI R31, R77.reuse, 0x6c, RZ, 0x1a ;  /* 0x0000006c4d1f7811 */ /* 0x040fe400078fd0ff */
[----:B------:R-:W-:Y:S01]  /*ce60*/  LEA.HI R33, R77, 0x7c, RZ, 0x1a ;  /* 0x0000007c4d217811 */ /* 0x000fe200078fd0ff */
[----:B------:R-:W-:Y:S01]  /*ce70*/  IMAD R5, R134, 0x4, R4 ;  /* 0x0000000486057824 */ /* 0x000fe200078e0204 */
[----:B------:R-:W-:Y:S01]  /*ce80*/  IADD3 R20, P3, PT, R4, R136, RZ ;  /* 0x0000008804147210 */ /* 0x000fe20007f7e0ff */
[----:B------:R-:W-:Y:S01]  /*ce90*/  IMAD R19, R19, R134, RZ ;  /* 0x0000008613137224 */ /* 0x000fe200078e02ff */
[----:B------:R-:W-:Y:S01]  /*cea0*/  LEA.HI R17, R77, 0x4c, RZ, 0x1a ;  /* 0x0000004c4d117811 */ /* 0x000fe200078fd0ff */
[----:B------:R-:W-:Y:S01]  /*ceb0*/  IMAD R6, R134, 0x4, R5 ;  /* 0x0000000486067824 */ /* 0x000fe200078e0205 */
[----:B------:R-:W-:Y:S01]  /*cec0*/  LEA.HI.X.SX32 R21, R4, R142, 0x1, P3 ;  /* 0x0000008e04157211 */ /* 0x000fe200018f0eff */
[-C--:B------:R-:W-:Y:S01]  /*ced0*/  IMAD R31, R31, R134.reuse, RZ ;  /* 0x000000861f1f7224 */ /* 0x080fe200078e02ff */
[C---:B------:R-:W-:Y:S01]  /*cee0*/  LEA.HI R37, R77.reuse, 0x9c, RZ, 0x1a ;  /* 0x0000009c4d257811 */ /* 0x040fe200078fd0ff */
[C---:B------:R-:W-:Y:S01]  /*cef0*/  IMAD R8, R134.reuse, 0x8, R6 ;  /* 0x0000000886087824 */ /* 0x040fe200078e0206 */
[----:B------:R-:W-:Y:S01]  /*cf00*/  LEA.HI R35, R77, 0x8c, RZ, 0x1a ;  /* 0x0000008c4d237811 */ /* 0x000fe200078fd0ff */
[-C--:B------:R-:W-:Y:S01]  /*cf10*/  IMAD R33, R33, R134.reuse, RZ ;  /* 0x0000008621217224 */ /* 0x080fe200078e02ff */
[C---:B------:R-:W-:Y:S01]  /*cf20*/  LEA.HI R39, R77.reuse, 0xac, RZ, 0x1a ;  /* 0x000000ac4d277811 */ /* 0x040fe200078fd0ff */
[C---:B------:R-:W-:Y:S01]  /*cf30*/  IMAD R9, R134.reuse, 0x4, R8 ;  /* 0x0000000486097824 */ /* 0x040fe200078e0208 */
[----:B------:R-:W-:Y:S01]  /*cf40*/  LEA.HI R43, R77, 0xcc, RZ, 0x1a ;  /* 0x000000cc4d2b7811 */ /* 0x000fe200078fd0ff */
[----:B------:R-:W-:Y:S01]  /*cf50*/  IMAD R17, R17, R134, RZ ;  /* 0x0000008611117224 */ /* 0x000fe200078e02ff */
[----:B------:R-:W-:Y:S01]  /*cf60*/  IADD3 R26, P0, PT, R13, R136, RZ ;  /* 0x000000880d1a7210 */ /* 0x000fe20007f1e0ff */
[C---:B------:R-:W-:Y:S01]  /*cf70*/  IMAD R10, R134.reuse, 0x4, R9 ;  /* 0x00000004860a7824 */ /* 0x040fe200078e0209 */
[----:B------:R-:W-:Y:S01]  /*cf80*/  LEA.HI R41, R77, 0xbc, RZ, 0x1a ;  /* 0x000000bc4d297811 */ /* 0x000fe200078fd0ff */
[----:B------:R-:W-:Y:S01]  /*cf90*/  IMAD R37, R37, R134, RZ ;  /* 0x0000008625257224 */ /* 0x000fe200078e02ff */
[----:B------:R-:W-:Y:S01]  /*cfa0*/  LEA.HI R45, R77, 0xdc, RZ, 0x1a ;  /* 0x000000dc4d2d7811 */ /* 0x000fe200078fd0ff */
[C---:B------:R-:W-:Y:S01]  /*cfb0*/  IMAD R57, R134.reuse, 0x8, R10 ;  /* 0x0000000886397824 */ /* 0x040fe200078e020a */
[----:B------:R-:W-:Y:S01]  /*cfc0*/  IADD3 R28, P4, PT, R15, R136, RZ ;  /* 0x000000880f1c7210 */ /* 0x000fe20007f9e0ff */
[----:B------:R-:W-:Y:S01]  /*cfd0*/  IMAD R35, R35, R134, RZ ;  /* 0x0000008623237224 */ /* 0x000fe200078e02ff */
[----:B------:R-:W-:Y:S01]  /*cfe0*/  IADD3 R12, P5, PT, R19, R136, RZ ;  /* 0x00000088130c7210 */ /* 0x000fe20007fbe0ff */
[C---:B------:R-:W-:Y:S01]  /*cff0*/  IMAD R59, R134.reuse, 0x4, R57 ;  /* 0x00000004863b7824 */ /* 0x040fe200078e0239 */
[----:B------:R-:W-:Y:S01]  /*d000*/  LEA.HI R47, R77, 0xfc, RZ, 0x1a ;  /* 0x000000fc4d2f7811 */ /* 0x000fe200078fd0ff */
[----:B------:R-:W-:Y:S01]  /*d010*/  IMAD R39, R39, R134, RZ ;  /* 0x0000008627277224 */ /* 0x000fe200078e02ff */
[-C--:B------:R-:W-:Y:S01]  /*d020*/  IADD3 R18, P3, PT, R31, R136.reuse, RZ ;  /* 0x000000881f127210 */ /* 0x080fe20007f7e0ff */
[C---:B------:R-:W-:Y:S01]  /*d030*/  IMAD R62, R134.reuse, 0x4, R59 ;  /* 0x00000004863e7824 */ /* 0x040fe200078e023b */
[----:B------:R-:W-:Y:S01]  /*d040*/  IADD3 R30, P2, PT, R33, R136, RZ ;  /* 0x00000088211e7210 */ /* 0x000fe20007f5e0ff */
[----:B------:R-:W-:Y:S01]  /*d050*/  IMAD R43, R43, R134, RZ ;  /* 0x000000862b2b7224 */ /* 0x000fe200078e02ff */
[----:B------:R-:W-:Y:S01]  /*d060*/  LEA.HI.X.SX32 R27, R13, R142, 0x1, P0 ;  /* 0x0000008e0d1b7211 */ /* 0x000fe200000f0eff */
[C---:B------:R-:W-:Y:S01]  /*d070*/  IMAD R4, R134.reuse, 0x8, R62 ;  /* 0x0000000886047824 */ /* 0x040fe200078e023e */
[----:B------:R-:W-:Y:S01]  /*d080*/  IADD3 R14, P6, PT, R17, R136, RZ ;  /* 0x00000088110e7210 */ /* 0x000fe20007fde0ff */
[----:B------:R-:W-:Y:S01]  /*d090*/  IMAD R41, R41, R134, RZ ;  /* 0x0000008629297224 */ /* 0x000fe200078e02ff */
[-C--:B------:R-:W-:Y:S01]  /*d0a0*/  IADD3 R32, P0, PT, R37, R136.reuse, RZ ;  /* 0x0000008825207210 */ /* 0x080fe20007f1e0ff */
[C---:B------:R-:W-:Y:S01]  /*d0b0*/  IMAD R7, R134.reuse, 0x4, R4 ;  /* 0x0000000486077824 */ /* 0x040fe200078e0204 */
[----:B------:R-:W-:Y:S01]  /*d0c0*/  BAR.SYNC.DEFER_BLOCKING 0x0 ;  /* 0x0000000000007b1d */ /* 0x000fe20000010000 */
[----:B------:R-:W-:Y:S01]  /*d0d0*/  IADD3 R16, P1, PT, R35, R136, RZ ;  /* 0x0000008823107210 */ /* 0x000fe20007f3e0ff */
[----:B------:R-:W-:Y:S01]  /*d0e0*/  IMAD R45, R45, R134, RZ ;  /* 0x000000862d2d7224 */ /* 0x000fe200078e02ff */
[-C--:B------:R-:W-:Y:S01]  /*d0f0*/  LEA.HI.X.SX32 R29, R15, R142.reuse, 0x1, P4 ;  /* 0x0000008e0f1d7211 */ /* 0x080fe200020f0eff */
[C---:B------:R-:W-:Y:S01]  /*d100*/  IMAD R11, R134.reuse, 0x4, R7 ;  /* 0x00000004860b7824 */ /* 0x040fe200078e0207 */
[----:B------:R-:W-:Y:S01]  /*d110*/  LEA.HI.X.SX32 R13, R19, R142, 0x1, P5 ;  /* 0x0000008e130d7211 */ /* 0x000fe200028f0eff */
[----:B------:R-:W-:Y:S01]  /*d120*/  IMAD R47, R47, R134, RZ ;  /* 0x000000862f2f7224 */ /* 0x000fe200078e02ff */
[----:B------:R-:W-:Y:S01]  /*d130*/  IADD3 R34, P4, PT, R39, R136, RZ ;  /* 0x0000008827227210 */ /* 0x000fe20007f9e0ff */
[----:B------:R-:W-:Y:S01]  /*d140*/  IMAD R69, R134, 0x8, R11 ;  /* 0x0000000886457824 */ /* 0x000fe200078e020b */
[----:B------:R-:W-:-:S02]  /*d150*/  LEA.HI.X.SX32 R19, R31, R142, 0x1, P3 ;  /* 0x0000008e1f137211 */ /* 0x000fc400018f0eff */
[----:B------:R-:W-:Y:S01]  /*d160*/  IADD3 R38, P5, PT, R43, R136, RZ ;  /* 0x000000882b267210 */ /* 0x000fe20007fbe0ff */
[C---:B------:R-:W-:Y:S01]  /*d170*/  IMAD R73, R134.reuse, 0x4, R69 ;  /* 0x0000000486497824 */ /* 0x040fe200078e0245 */
[-C--:B------:R-:W-:Y:S02]  /*d180*/  LEA.HI.X.SX32 R31, R33, R142.reuse, 0x1, P2 ;  /* 0x0000008e211f7211 */ /* 0x080fe400010f0eff */
[----:B------:R-:W-:Y:S01]  /*d190*/  LEA.HI.X.SX32 R15, R17, R142, 0x1, P6 ;  /* 0x0000008e110f7211 */ /* 0x000fe200030f0eff */
[----:B------:R-:W-:Y:S01]  /*d1a0*/  IMAD R74, R134, 0x4, R73 ;  /* 0x00000004864a7824 */ /* 0x000fe200078e0249 */
[----:B------:R-:W-:Y:S02]  /*d1b0*/  IADD3 R42, P2, PT, R46, R136, RZ ;  /* 0x000000882e2a7210 */ /* 0x000fe40007f5e0ff */
[-C--:B------:R-:W-:Y:S01]  /*d1c0*/  LEA.HI.X.SX32 R33, R37, R142.reuse, 0x1, P0 ;  /* 0x0000008e25217211 */ /* 0x080fe200000f0eff */
[----:B------:R-:W-:Y:S01]  /*d1d0*/  IMAD R75, R134, 0x8, R74 ;  /* 0x00000008864b7824 */ /* 0x000fe200078e024a */
[----:B------:R-:W-:-:S02]  /*d1e0*/  LEA.HI.X.SX32 R17, R35, R142, 0x1, P1 ;  /* 0x0000008e23117211 */ /* 0x000fc400008f0eff */
[-C--:B------:R-:W-:Y:S01]  /*d1f0*/  IADD3 R48, P0, PT, R5, R136.reuse, RZ ;  /* 0x0000008805307210 */ /* 0x080fe20007f1e0ff */
[C---:B------:R-:W-:Y:S01]  /*d200*/  IMAD R78, R134.reuse, 0x4, R75 ;  /* 0x00000004864e7824 */ /* 0x040fe200078e024b */
[----:B------:R-:W-:Y:S02]  /*d210*/  IADD3 R36, P6, PT, R41, R136, RZ ;  /* 0x0000008829247210 */ /* 0x000fe40007fde0ff */
[----:B------:R-:W-:Y:S01]  /*d220*/  LEA.HI.X.SX32 R35, R39, R142, 0x1, P4 ;  /* 0x0000008e27237211 */ /* 0x000fe200020f0eff */
[C---:B------:R-:W-:Y:S01]  /*d230*/  IMAD R79, R134.reuse, 0x4, R78 ;  /* 0x00000004864f7824 */ /* 0x040fe200078e024e */
[----:B------:R-:W-:Y:S02]  /*d240*/  IADD3 R40, P3, PT, R45, R136, RZ ;  /* 0x000000882d287210 */ /* 0x000fe40007f7e0ff */
[----:B------:R-:W-:Y:S01]  /*d250*/  LEA.HI.X.SX32 R39, R43, R142, 0x1, P5 ;  /* 0x0000008e2b277211 */ /* 0x000fe200028f0eff */
[----:B------:R-:W-:Y:S01]  /*d260*/  IMAD R81, R134, 0x8, R79 ;  /* 0x0000000886517824 */ /* 0x000fe200078e024f */
[----:B------:R-:W-:-:S02]  /*d270*/  IADD3 R44, P1, PT, R47, R136, RZ ;  /* 0x000000882f2c7210 */ /* 0x000fc40007f3e0ff */
[----:B------:R-:W-:Y:S02]  /*d280*/  LEA.HI.X.SX32 R43, R46, R142, 0x1, P2 ;  /* 0x0000008e2e2b7211 */ /* 0x000fe400010f0eff */
[----:B------:R-:W-:Y:S02]  /*d290*/  IADD3 R46, P2, PT, R6, R136, RZ ;  /* 0x00000088062e7210 */ /* 0x000fe40007f5e0ff */
[-C--:B------:R-:W-:Y:S01]  /*d2a0*/  LEA.HI.X.SX32 R49, R5, R142.reuse, 0x1, P0 ;  /* 0x0000008e05317211 */ /* 0x080fe200000f0eff */
[----:B------:R-:W-:Y:S01]  /*d2b0*/  IMAD R5, R134, 0x4, R81 ;  /* 0x0000000486057824 */ /* 0x000fe200078e0251 */
[-C--:B------:R-:W-:Y:S02]  /*d2c0*/  LEA.HI.X.SX32 R37, R41, R142.reuse, 0x1, P6 ;  /* 0x0000008e29257211 */ /* 0x080fe400030f0eff */
[-C--:B------:R-:W-:Y:S02]  /*d2d0*/  LEA.HI.X.SX32 R41, R45, R142.reuse, 0x1, P3 ;  /* 0x0000008e2d297211 */ /* 0x080fe400018f0eff */
[----:B------:R-:W-:-:S02]  /*d2e0*/  LEA.HI.X.SX32 R45, R47, R142, 0x1, P1 ;  /* 0x0000008e2f2d7211 */ /* 0x000fc400008f0eff */
[----:B------:R-:W-:Y:S01]  /*d2f0*/  LEA.HI.X.SX32 R47, R6, R142, 0x1, P2 ;  /* 0x0000008e062f7211 */ /* 0x000fe200010f0eff */
[----:B------:R-:W-:Y:S01]  /*d300*/  IMAD R6, R134, 0x4, R5 ;  /* 0x0000000486067824 */ /* 0x000fe200078e0205 */
[-C--:B------:R-:W-:Y:S02]  /*d310*/  IADD3 R54, P0, PT, R8, R136.reuse, RZ ;  /* 0x0000008808367210 */ /* 0x080fe40007f1e0ff */
[----:B------:R-:W-:Y:S01]  /*d320*/  IADD3 R52, P1, PT, R9, R136, RZ ;  /* 0x0000008809347210 */ /* 0x000fe20007f3e0ff */
[----:B------:R-:W-:Y:S01]  /*d330*/  IMAD R85, R134, 0x8, R6 ;  /* 0x0000000886557824 */ /* 0x000fe200078e0206 */
[----:B------:R-:W-:Y:S02]  /*d340*/  LEA.HI.X.SX32 R55, R8, R142, 0x1, P0 ;  /* 0x0000008e08377211 */ /* 0x000fe400000f0eff */
[----:B------:R-:W-:Y:S01]  /*d350*/  IADD3 R60, P0, PT, R57, R136, RZ ;  /* 0x00000088393c7210 */ /* 0x000fe20007f1e0ff */
[----:B------:R-:W-:Y:S01]  /*d360*/  IMAD R90, R134, 0x4, R85 ;  /* 0x00000004865a7824 */ /* 0x000fe200078e0255 */
[----:B------:R-:W-:-:S02]  /*d370*/  LEA.HI.X.SX32 R53, R9, R142, 0x1, P1 ;  /* 0x0000008e09357211 */ /* 0x000fc400008f0eff */
[-C--:B------:R-:W-:Y:S01]  /*d380*/  IADD3 R50, P2, PT, R10, R136.reuse, RZ ;  /* 0x000000880a327210 */ /* 0x080fe20007f5e0ff */
[C---:B------:R-:W-:Y:S01]  /*d390*/  IMAD R91, R134.reuse, 0x4, R90 ;  /* 0x00000004865b7824 */ /* 0x040fe200078e025a */
[----:B------:R-:W-:Y:S02]  /*d3a0*/  IADD3 R58, P1, PT, R59, R136, RZ ;  /* 0x000000883b3a7210 */ /* 0x000fe40007f3e0ff */
[----:B------:R-:W-:Y:S01]  /*d3b0*/  LEA.HI.X.SX32 R61, R57, R142, 0x1, P0 ;  /* 0x0000008e393d7211 */ /* 0x000fe200000f0eff */
[----:B------:R-:W-:Y:S01]  /*d3c0*/  IMAD R93, R134, 0x8, R91 ;  /* 0x00000008865d7824 */ /* 0x000fe200078e025b */
[----:B------:R-:W-:Y:S02]  /*d3d0*/  IADD3 R66, P0, PT, R4, R136, RZ ;  /* 0x0000008804427210 */ /* 0x000fe40007f1e0ff */
[-C--:B------:R-:W-:Y:S02]  /*d3e0*/  LEA.HI.X.SX32 R51, R10, R142.reuse, 0x1, P2 ;  /* 0x0000008e0a337211 */ /* 0x080fe400010f0eff */
[----:B------:R-:W-:-:S02]  /*d3f0*/  LEA.HI.X.SX32 R59, R59, R142, 0x1, P1 ;  /* 0x0000008e3b3b7211 */ /* 0x000fc400008f0eff */
[-C--:B------:R-:W-:Y:S02]  /*d400*/  IADD3 R56, P2, PT, R62, R136.reuse, RZ ;  /* 0x000000883e387210 */ /* 0x080fe40007f5e0ff */
[C---:B------:R-:W-:Y:S02]  /*d410*/  IADD3 R64, P1, PT, R7.reuse, R136, RZ ;  /* 0x0000008807407210 */ /* 0x040fe40007f3e0ff */
[-C--:B------:R-:W-:Y:S01]  /*d420*/  LEA.HI.X.SX32 R67, R4, R142.reuse, 0x1, P0 ;  /* 0x0000008e04437211 */ /* 0x080fe200000f0eff */
[----:B------:R-:W-:Y:S01]  /*d430*/  IMAD R4, R134, 0x4, R93 ;  /* 0x0000000486047824 */ /* 0x000fe200078e025d */
[-C--:B------:R-:W-:Y:S02]  /*d440*/  LEA.HI.X.SX32 R57, R62, R142.reuse, 0x1, P2 ;  /* 0x0000008e3e397211 */ /* 0x080fe400010f0eff */
[----:B------:R-:W-:Y:S01]  /*d450*/  LEA.HI.X.SX32 R65, R7, R142, 0x1, P1 ;  /* 0x0000008e07417211 */ /* 0x000fe200008f0eff */
[----:B------:R-:W-:Y:S01]  /*d460*/  IMAD R7, R134, 0x4, R4 ;  /* 0x0000000486077824 */ /* 0x000fe200078e0204 */
[----:B------:R-:W-:-:S02]  /*d470*/  IADD3 R62, P2, PT, R11, R136, RZ ;  /* 0x000000880b3e7210 */ /* 0x000fc40007f5e0ff */
[----:B------:R-:W-:Y:S01]  /*d480*/  IADD3 R70, P0, PT, R69, R136, RZ ;  /* 0x0000008845467210 */ /* 0x000fe20007f1e0ff */
[C---:B------:R-:W-:Y:S01]  /*d490*/  IMAD R97, R134.reuse, 0x8, R7 ;  /* 0x0000000886617824 */ /* 0x040fe200078e0207 */
[----:B------:R-:W-:Y:S02]  /*d4a0*/  LEA.HI.X.SX32 R63, R11, R142, 0x1, P2 ;  /* 0x0000008e0b3f7211 */ /* 0x000fe400010f0eff */
[-C--:B------:R-:W-:Y:S01]  /*d4b0*/  IADD3 R68, P1, PT, R73, R136.reuse, RZ ;  /* 0x0000008849447210 */ /* 0x080fe20007f3e0ff */
[----:B------:R-:W-:Y:S01]  /*d4c0*/  IMAD R99, R134, 0x4, R97 ;  /* 0x0000000486637824 */ /* 0x000fe200078e0261 */
[----:B------:R-:W-:Y:S02]  /*d4d0*/  IADD3 R72, P2, PT, R74, R136, RZ ;  /* 0x000000884a487210 */ /* 0x000fe40007f5e0ff */
[-C--:B------:R-:W-:Y:S01]  /*d4e0*/  LEA.HI.X.SX32 R71, R69, R142.reuse, 0x1, P0 ;  /* 0x0000008e45477211 */ /* 0x080fe200000f0eff */
[----:B------:R-:W-:Y:S01]  /*d4f0*/  IMAD R103, R134, 0x4, R99 ;  /* 0x0000000486677824 */ /* 0x000fe200078e0263 */
[----:B------:R-:W-:-:S02]  /*d500*/  LEA.HI.X.SX32 R69, R73, R142, 0x1, P1 ;  /* 0x0000008e49457211 */ /* 0x000fc400008f0eff */
[----:B------:R-:W-:Y:S01]  /*d510*/  LEA.HI.X.SX32 R73, R74, R142, 0x1, P2 ;  /* 0x0000008e4a497211 */ /* 0x000fe200010f0eff */
[----:B------:R-:W-:Y:S01]  /*d520*/  IMAD R105, R134, 0x8, R103 ;  /* 0x0000000886697824 */ /* 0x000fe200078e0267 */
[CC--:B------:R-:W-:Y:S02]  /*d530*/  IADD3 R76, P0, PT, R75.reuse, R136.reuse, RZ ;  /* 0x000000884b4c7210 */ /* 0x0c0fe40007f1e0ff */
[C---:B------:R-:W-:Y:S02]  /*d540*/  IADD3 R74, P1, PT, R78.reuse, R136, RZ ;  /* 0x000000884e4a7210 */ /* 0x040fe40007f3e0ff */
[-C--:B------:R-:W-:Y:S02]  /*d550*/  LEA.HI.X.SX32 R77, R75, R142.reuse, 0x1, P0 ;  /* 0x0000008e4b4d7211 */ /* 0x080fe400000f0eff */
[----:B------:R-:W-:Y:S02]  /*d560*/  LEA.HI.X.SX32 R75, R78, R142, 0x1, P1 ;  /* 0x0000008e4e4b7211 */ /* 0x000fe400008f0eff */
[----:B------:R-:W-:-:S02]  /*d570*/  IADD3 R82, P0, PT, R79, R136, RZ ;  /* 0x000000884f527210 */ /* 0x000fc40007f1e0ff */
[----:B------:R-:W-:Y:S02]  /*d580*/  IADD3 R78, P2, PT, R5, R136, RZ ;  /* 0x00000088054e7210 */ /* 0x000fe40007f5e0ff */
[-C--:B------:R-:W-:Y:S02]  /*d590*/  LEA.HI.X.SX32 R83, R79, R142.reuse, 0x1, P0 ;  /* 0x0000008e4f537211 */ /* 0x080fe400000f0eff */
[----:B------:R-:W-:Y:S01]  /*d5a0*/  LEA.HI.X.SX32 R79, R5, R142, 0x1, P2 ;  /* 0x0000008e054f7211 */ /* 0x000fe200010f0eff */
[----:B------:R-:W-:Y:S01]  /*d5b0*/  IMAD R5, R134, 0x4, R105 ;  /* 0x0000000486057824 */ /* 0x000fe200078e0269 */
[CC--:B------:R-:W-:Y:S02]  /*d5c0*/  IADD3 R80, P1, PT, R81.reuse, R136.reuse, RZ ;  /* 0x0000008851507210 */ /* 0x0c0fe40007f3e0ff */
[----:B------:R-:W-:Y:S01]  /*d5d0*/  IADD3 R88, P0, PT, R6, R136, RZ ;  /* 0x0000008806587210 */ /* 0x000fe20007f1e0ff */
[----:B------:R-:W-:Y:S01]  /*d5e0*/  IMAD R109, R134, 0x4, R5 ;  /* 0x00000004866d7824 */ /* 0x000fe200078e0205 */
[----:B------:R-:W-:-:S02]  /*d5f0*/  LEA.HI.X.SX32 R81, R81, R142, 0x1, P1 ;  /* 0x0000008e51517211 */ /* 0x000fc400008f0eff */
[CC--:B------:R-:W-:Y:S02]  /*d600*/  IADD3 R86, P1, PT, R85.reuse, R136.reuse, RZ ;  /* 0x0000008855567210 */ /* 0x0c0fe40007f3e0ff */
[----:B------:R-:W-:Y:S02]  /*d610*/  IADD3 R84, P2, PT, R90, R136, RZ ;  /* 0x000000885a547210 */ /* 0x000fe40007f5e0ff */
[-C--:B------:R-:W-:Y:S01]  /*d620*/  LEA.HI.X.SX32 R89, R6, R142.reuse, 0x1, P0 ;  /* 0x0000008e06597211 */ /* 0x080fe200000f0eff */
[----:B------:R-:W-:Y:S01]  /*d630*/  IMAD R6, R134, 0x8, R109 ;  /* 0x0000000886067824 */ /* 0x000fe200078e026d */
[-C--:B------:R-:W-:Y:S02]  /*d640*/  LEA.HI.X.SX32 R87, R85, R142.reuse, 0x1, P1 ;  /* 0x0000008e55577211 */ /* 0x080fe400008f0eff */
[----:B------:R-:W-:Y:S01]  /*d650*/  LEA.HI.X.SX32 R85, R90, R142, 0x1, P2 ;  /* 0x0000008e5a557211 */ /* 0x000fe200010f0eff */
[----:B------:R-:W-:Y:S01]  /*d660*/  IMAD R114, R134, 0x4, R6 ;  /* 0x0000000486727824 */ /* 0x000fe200078e0206 */
[----:B------:R-:W-:-:S02]  /*d670*/  IADD3 R94, P0, PT, R91, R136, RZ ;  /* 0x000000885b5e7210 */ /* 0x000fc40007f1e0ff */
[C---:B------:R-:W-:Y:S02]  /*d680*/  IADD3 R90, P2, PT, R4.reuse, R136, RZ ;  /* 0x00000088045a7210 */ /* 0x040fe40007f5e0ff */
[-C--:B------:R-:W-:Y:S02]  /*d690*/  LEA.HI.X.SX32 R95, R91, R142.reuse, 0x1, P0 ;  /* 0x0000008e5b5f7211 */ /* 0x080fe400000f0eff */
[----:B------:R-:W-:Y:S01]  /*d6a0*/  LEA.HI.X.SX32 R91, R4, R142, 0x1, P2 ;  /* 0x0000008e045b7211 */ /* 0x000fe200010f0eff */
[C---:B------:R-:W-:Y:S01]  /*d6b0*/  IMAD R4, R134.reuse, 0x4, R114 ;  /* 0x0000000486047824 */ /* 0x040fe200078e0272 */
[-C--:B------:R-:W-:Y:S02]  /*d6c0*/  IADD3 R92, P1, PT, R93, R136.reuse, RZ ;  /* 0x000000885d5c7210 */ /* 0x080fe40007f3e0ff */
[----:B------:R-:W-:Y:S01]  /*d6d0*/  IADD3 R100, P0, PT, R7, R136, RZ ;  /* 0x0000008807647210 */ /* 0x000fe20007f1e0ff */
[----:B------:R-:W-:Y:S01]  /*d6e0*/  IMAD R115, R134, 0x8, R4 ;  /* 0x0000000886737824 */ /* 0x000fe200078e0204 */
[----:B------:R-:W-:-:S02]  /*d6f0*/  LEA.HI.X.SX32 R93, R93, R142, 0x1, P1 ;  /* 0x0000008e5d5d7211 */ /* 0x000fc400008f0eff */
[-C--:B------:R-:W-:Y:S02]  /*d700*/  IADD3 R96, P1, PT, R97, R136.reuse, RZ ;  /* 0x0000008861607210 */ /* 0x080fe40007f3e0ff */
[----:B------:R-:W-:Y:S02]  /*d710*/  IADD3 R98, P2, PT, R99, R136, RZ ;  /* 0x0000008863627210 */ /* 0x000fe40007f5e0ff */
[-C--:B------:R-:W-:Y:S01]  /*d720*/  LEA.HI.X.SX32 R101, R7, R142.reuse, 0x1, P0 ;  /* 0x0000008e07657211 */ /* 0x080fe200000f0eff */
[C---:B------:R-:W-:Y:S01]  /*d730*/  IMAD R7, R134.reuse, 0x4, R115 ;  /* 0x0000000486077824 */ /* 0x040fe200078e0273 */
[-C--:B------:R-:W-:Y:S02]  /*d740*/  LEA.HI.X.SX32 R97, R97, R142.reuse, 0x1, P1 ;  /* 0x0000008e61617211 */ /* 0x080fe400008f0eff */
[----:B------:R-:W-:Y:S01]  /*d750*/  LEA.HI.X.SX32 R99, R99, R142, 0x1, P2 ;  /* 0x0000008e63637211 */ /* 0x000fe200010f0eff */
[----:B------:R-:W-:Y:S01]  /*d760*/  IMAD R123, R134, 0x4, R7 ;  /* 0x00000004867b7824 */ /* 0x000fe200078e0207 */
        /* <DEDUP_REMOVED lines=9> */
[C---:B------:R-:W-:Y:S02]  /*d800*/  IADD3 R112, P0, PT, R109.reuse, R136, RZ ;  /* 0x000000886d707210 */ /* 0x040fe40007f1e0ff */
[----:B------:R-:W-:Y:S01]  /*d810*/  LEA.HI.X.SX32 R111, R6, R142, 0x1, P1 ;  /* 0x0000008e066f7211 */ /* 0x000fe200008f0eff */
[----:B------:R-:W-:Y:S01]  /*d820*/  IMAD R6, R134, 0x4, R128 ;  /* 0x0000000486067824 */ /* 0x000fe200078e0280 */
[----:B------:R-:W-:Y:S02]  /*d830*/  IADD3 R108, P2, PT, R114, R136, RZ ;  /* 0x00000088726c7210 */ /* 0x000fe40007f5e0ff */
[----:B------:R-:W-:Y:S01]  /*d840*/  LEA.HI.X.SX32 R113, R109, R142, 0x1, P0 ;  /* 0x0000008e6d717211 */ /* 0x000fe200000f0eff */
[----:B------:R-:W-:Y:S01]  /*d850*/  IMAD R129, R134, 0x8, R6 ;  /* 0x0000000886817824 */ /* 0x000fe200078e0206 */
[----:B------:R-:W-:Y:S02]  /*d860*/  IADD3 R118, P0, PT, R4, R136, RZ ;  /* 0x0000008804767210 */ /* 0x000fe40007f1e0ff */
        /* <DEDUP_REMOVED lines=9> */
[----:B------:R-:W-:Y:S02]  /*d900*/  LEA R3, R120, UR9, 0x4 ;  /* 0x0000000978037c11 */ /* 0x000fe4000f8e20ff */
[-C--:B------:R-:W-:Y:S02]  /*d910*/  IADD3 R124, P0, PT, R123, R136.reuse, RZ ;  /* 0x000000887b7c7210 */ /* 0x080fe40007f1e0ff */
[----:B------:R-:W-:Y:S01]  /*d920*/  IADD3 R122, P2, PT, R128, R136, RZ ;  /* 0x00000088807a7210 */ /* 0x000fe20007f5e0ff */
[----:B------:R-:W0:Y:S01]  /*d930*/  LDS.128 R8, [R3] ;  /* 0x0000000003087984 */ /* 0x000e220000000c00 */
[-C--:B------:R-:W-:Y:S01]  /*d940*/  LEA.HI.X.SX32 R127, R5, R142.reuse, 0x1, P1 ;  /* 0x0000008e057f7211 */ /* 0x080fe200008f0eff */
[----:B------:R-:W-:Y:S01]  /*d950*/  IMAD R5, R134, 0x8, R7 ;  /* 0x0000000886057824 */ /* 0x000fe200078e0207 */
[-C--:B------:R-:W-:Y:S02]  /*d960*/  LEA.HI.X.SX32 R125, R123, R142.reuse, 0x1, P0 ;  /* 0x0000008e7b7d7211 */ /* 0x080fe400000f0eff */
[----:B------:R-:W-:Y:S01]  /*d970*/  LEA.HI.X.SX32 R123, R128, R142, 0x1, P2 ;  /* 0x0000008e807b7211 */ /* 0x000fe200010f0eff */
[----:B------:R-:W-:Y:S01]  /*d980*/  IMAD R135, R134, 0x4, R5 ;  /* 0x0000000486877824 */ /* 0x000fe200078e0205 */
[----:B------:R-:W-:-:S02]  /*d990*/  IADD3 R130, P1, PT, R129, R136, RZ ;  /* 0x0000008881827210 */ /* 0x000fc40007f3e0ff */
[----:B------:R-:W-:Y:S02]  /*d9a0*/  IADD3 R128, P2, PT, R4, R136, RZ ;  /* 0x0000008804807210 */ /* 0x000fe40007f5e0ff */
[----:B------:R-:W-:Y:S02]  /*d9b0*/  LEA.HI.X.SX32 R131, R129, R142, 0x1, P1 ;  /* 0x0000008e81837211 */ /* 0x000fe400008f0eff */
[----:B------:R-:W-:Y:S02]  /*d9c0*/  IADD3 R132, P0, PT, R6, R136, RZ ;  /* 0x0000008806847210 */ /* 0x000fe40007f1e0ff */
[-C--:B------:R-:W-:Y:S01]  /*d9d0*/  LEA.HI.X.SX32 R129, R4, R142.reuse, 0x1, P2 ;  /* 0x0000008e04817211 */ /* 0x080fe200010f0eff */
[----:B------:R-:W-:Y:S01]  /*d9e0*/  IMAD R4, R134, 0x4, R135 ;  /* 0x0000000486047824 */ /* 0x000fe200078e0287 */
[----:B------:R-:W-:Y:S02]  /*d9f0*/  LEA.HI.X.SX32 R133, R6, R142, 0x1, P0 ;  /* 0x0000008e06857211 */ /* 0x000fe400000f0eff */
[----:B------:R-:W-:-:S02]  /*da00*/  IADD3 R140, P0, PT, R7, R136, RZ ;  /* 0x00000088078c7210 */ /* 0x000fc40007f1e0ff */
[-C--:B------:R-:W-:Y:S02]  /*da10*/  IADD3 R138, P1, PT, R5, R136.reuse, RZ ;  /* 0x00000088058a7210 */ /* 0x080fe40007f3e0ff */
[-C--:B------:R-:W-:Y:S02]  /*da20*/  IADD3 R134, P2, PT, R135, R136.reuse, RZ ;  /* 0x0000008887867210 */ /* 0x080fe40007f5e0ff */
[C---:B------:R-:W-:Y:S02]  /*da30*/  IADD3 R136, P3, PT, R4.reuse, R136, RZ ;  /* 0x0000008804887210 */ /* 0x040fe40007f7e0ff */
[-C--:B------:R-:W-:Y:S02]  /*da40*/  LEA.HI.X.SX32 R141, R7, R142.reuse, 0x1, P0 ;  /* 0x0000008e078d7211 */ /* 0x080fe400000f0eff */
[-C--:B------:R-:W-:Y:S02]  /*da50*/  LEA.HI.X.SX32 R139, R5, R142.reuse, 0x1, P1 ;  /* 0x0000008e058b7211 */ /* 0x080fe400008f0eff */
[----:B------:R-:W-:-:S02]  /*da60*/  LEA.HI.X.SX32 R137, R4, R142, 0x1, P3 ;  /* 0x0000008e04897211 */ /* 0x000fc400018f0eff */
[----:B------:R-:W1:Y:S01]  /*da70*/  LDS.128 R4, [R3+0x1000] ;  /* 0x0010000003047984 */ /* 0x000e620000000c00 */
[----:B------:R-:W-:Y:S02]  /*da80*/  LEA.HI.X.SX32 R135, R135, R142, 0x1, P2 ;  /* 0x0000008e87877211 */ /* 0x000fe400010f0eff */
[----:B------:R-:W-:Y:S02]  /*da90*/  ISETP.GE.U32.AND P0, PT, R120, 0x40, PT ;  /* 0x000000407800780c */ /* 0x000fe40003f06070 */
[C---:B0-----:R-:W-:Y:S02]  /*daa0*/  PRMT R171, R8.reuse, 0x7770, RZ ;  /* 0x0000777008ab7816 */ /* 0x041fe400000000ff */
[C---:B------:R-:W-:Y:S02]  /*dab0*/  PRMT R169, R8.reuse, 0x7771, RZ ;  /* 0x0000777108a97816 */ /* 0x040fe400000000ff */
[C---:B------:R-:W-:Y:S01]  /*dac0*/  PRMT R167, R8.reuse, 0x7772, RZ ;  /* 0x0000777208a77816 */ /* 0x040fe200000000ff */
[----:B------:R-:W-:Y:S01]  /*dad0*/  STG.E.U8 desc[UR24][R20.64], R171 ;  /* 0x000000ab14007986 */ /* 0x000fe2000c101118 */
[----:B------:R-:W-:-:S02]  /*dae0*/  PRMT R165, R8, 0x7773, RZ ;  /* 0x0000777308a57816 */ /* 0x000fc400000000ff */
[C---:B------:R-:W-:Y:S01]  /*daf0*/  PRMT R159, R9.reuse, 0x7773, RZ ;  /* 0x00007773099f7816 */ /* 0x040fe200000000ff */
[----:B------:R-:W-:Y:S01]  /*db00*/  STG.E.U8 desc[UR24][R48.64], R169 ;  /* 0x000000a930007986 */ /* 0x000fe2000c101118 */
[C---:B------:R-:W-:Y:S02]  /*db10*/  PRMT R161, R9.reuse, 0x7772, RZ ;  /* 0x0000777209a17816 */ /* 0x040fe400000000ff */
[C---:B------:R-:W-:Y:S01]  /*db20*/  PRMT R163, R9.reuse, 0x7771, RZ ;  /* 0x0000777109a37816 */ /* 0x040fe200000000ff */
[----:B------:R-:W-:Y:S01]  /*db30*/  STG.E.U8 desc[UR24][R46.64], R167 ;  /* 0x000000a72e007986 */ /* 0x000fe2000c101118 */
[----:B------:R-:W-:Y:S02]  /*db40*/  PRMT R9, R9, 0x7770, RZ ;  /* 0x0000777009097816 */ /* 0x000fe400000000ff */
[C---:B------:R-:W-:Y:S01]  /*db50*/  PRMT R157, R10.reuse, 0x7770, RZ ;  /* 0x000077700a9d7816 */ /* 0x040fe200000000ff */
[----:B------:R-:W-:Y:S01]  /*db60*/  STG.E.U8 desc[UR24][R22.64], R165 ;  /* 0x000000a516007986 */ /* 0x000fe2000c101118 */
[----:B------:R-:W-:-:S02]  /*db70*/  PRMT R151, R10, 0x7773, RZ ;  /* 0x000077730a977816 */ /* 0x000fc400000000ff */
[C---:B------:R-:W-:Y:S01]  /*db80*/  PRMT R153, R10.reuse, 0x7772, RZ ;  /* 0x000077720a997816 */ /* 0x040fe200000000ff */
[----:B------:R1:W-:Y:S01]  /*db90*/  STG.E.U8 desc[UR24][R54.64], R9 ;  /* 0x0000000936007986 */ /* 0x0003e2000c101118 */
[----:B------:R-:W-:Y:S02]  /*dba0*/  PRMT R155, R10, 0x7771, RZ ;  /* 0x000077710a9b7816 */ /* 0x000fe400000000ff */
[C---:B------:R-:W-:Y:S01]  /*dbb0*/  PRMT R143, R11.reuse, 0x7773, RZ ;  /* 0x000077730b8f7816 */ /* 0x040fe200000000ff */
[----:B------:R0:W-:Y:S01]  /*dbc0*/  STG.E.U8 desc[UR24][R52.64], R163 ;  /* 0x000000a334007986 */ /* 0x0001e2000c101118 */
[C---:B------:R-:W-:Y:S02]  /*dbd0*/  PRMT R145, R11.reuse, 0x7772, RZ ;  /* 0x000077720b917816 */ /* 0x040fe400000000ff */
[C---:B------:R-:W-:Y:S01]  /*dbe0*/  PRMT R147, R11.reuse, 0x7771, RZ ;  /* 0x000077710b937816 */ /* 0x040fe200000000ff */
[----:B------:R2:W-:Y:S01]  /*dbf0*/  STG.E.U8 desc[UR24][R50.64], R161 ;  /* 0x000000a132007986 */ /* 0x0005e2000c101118 */
[----:B------:R-:W-:-:S03]  /*dc00*/  PRMT R149, R11, 0x7770, RZ ;  /* 0x000077700b957816 */ /* 0x000fc600000000ff */
[----:B------:R-:W3:Y:S01]  /*dc10*/  LDS.128 R8, [R3+0x2000] ;  /* 0x0020000003087984 */ /* 0x000ee20000000c00 */
[C---:B-1----:R-:W-:Y:S02]  /*dc20*/  PRMT R55, R5.reuse, 0x7772, RZ ;  /* 0x0000777205377816 */ /* 0x042fe400000000ff */
[C---:B------:R-:W-:Y:S01]  /*dc30*/  PRMT R47, R6.reuse, 0x7773, RZ ;  /* 0x00007773062f7816 */ /* 0x040fe200000000ff */
[----:B------:R1:W-:Y:S01]  /*dc40*/  STG.E.U8 desc[UR24][R24.64], R159 ;  /* 0x0000009f18007986 */ /* 0x0003e2000c101118 */
[----:B0-----:R-:W-:Y:S02]  /*dc50*/  PRMT R53, R5, 0x7773, RZ ;  /* 0x0000777305357816 */ /* 0x001fe400000000ff */
[----:B------:R-:W-:Y:S01]  /*dc60*/  PRMT R49, R6, 0x7771, RZ ;  /* 0x0000777106317816 */ /* 0x000fe200000000ff */
[----:B------:R0:W-:Y:S01]  /*dc70*/  STG.E.U8 desc[UR24][R60.64], R157 ;  /* 0x0000009d3c007986 */ /* 0x0001e2000c101118 */
[----:B--2---:R-:W-:Y:S02]  /*dc80*/  PRMT R161, R4, 0x7773, RZ ;  /* 0x0000777304a17816 */ /* 0x004fe400000000ff */
[----:B------:R-:W-:Y:S01]  /*dc90*/  PRMT R51, R6, 0x7770, RZ ;  /* 0x0000777006337816 */ /* 0x000fe200000000ff */
[----:B------:R2:W-:Y:S01]  /*dca0*/  STG.E.U8 desc[UR24][R58.64], R155 ;  /* 0x0000009b3a007986 */ /* 0x0005e2000c101118 */
[----:B------:R-:W-:-:S02]  /*dcb0*/  PRMT R21, R7, 0x7773, RZ ;  /* 0x0000777307157816 */ /* 0x000fc400000000ff */
[C---:B------:R-:W-:Y:S01]  /*dcc0*/  PRMT R23, R7.reuse, 0x7772, RZ ;  /* 0x0000777207177816 */ /* 0x040fe200000000ff */
[----:B------:R4:W-:Y:S01]  /*dcd0*/  STG.E.U8 desc[UR24][R56.64], R153 ;  /* 0x0000009938007986 */ /* 0x0009e2000c101118 */
[C---:B-1----:R-:W-:Y:S02]  /*dce0*/  PRMT R159, R4.reuse, 0x7772, RZ ;  /* 0x00007772049f7816 */ /* 0x042fe400000000ff */
[----:B------:R-:W-:Y:S01]  /*dcf0*/  PRMT R25, R7, 0x7771, RZ ;  /* 0x0000777107197816 */ /* 0x000fe200000000ff */
[----:B------:R1:W-:Y:S01]  /*dd00*/  STG.E.U8 desc[UR24][R26.64], R151 ;  /* 0x000000971a007986 */ /* 0x0003e2000c101118 */
[C---:B0-----:R-:W-:Y:S02]  /*dd10*/  PRMT R61, R4.reuse, 0x7771, RZ ;  /* 0x00007771043d7816 */ /* 0x041fe400000000ff */
[----:B--2---:R-:W-:Y:S01]  /*dd20*/  PRMT R59, R4, 0x7770, RZ ;  /* 0x00007770043b7816 */ /* 0x004fe200000000ff */
[----:B------:R-:W-:Y:S01]  /*dd30*/  STG.E.U8 desc[UR24][R66.64], R149 ;  /* 0x0000009542007986 */ /* 0x000fe2000c101118 */
[----:B----4-:R-:W-:-:S03]  /*dd40*/  PRMT R57, R5, 0x7771, RZ ;  /* 0x0000777105397816 */ /* 0x010fc600000000ff */
[----:B------:R-:W-:Y:S01]  /*dd50*/  STG.E.U8 desc[UR24][R64.64], R147 ;  /* 0x0000009340007986 */ /* 0x000fe2000c101118 */
[----:B------:R-:W-:Y:S02]  /*dd60*/  PRMT R5, R5, 0x7770, RZ ;  /* 0x0000777005057816 */ /* 0x000fe400000000ff */
[----:B-1----:R-:W-:Y:S01]  /*dd70*/  PRMT R27, R7, 0x7770, RZ ;  /* 0x00007770071b7816 */ /* 0x002fe200000000ff */
[----:B------:R-:W-:Y:S04]  /*dd80*/  STG.E.U8 desc[UR24][R62.64], R145 ;  /* 0x000000913e007986 */ /* 0x000fe8000c101118 */
[----:B------:R0:W-:Y:S04]  /*dd90*/  STG.E.U8 desc[UR24][R28.64], R143 ;  /* 0x0000008f1c007986 */ /* 0x0001e8000c101118 */
[----:B------:R-:W-:Y:S04]  /*dda0*/  STG.E.U8 desc[UR24][R70.64], R59 ;  /* 0x0000003b46007986 */ /* 0x000fe8000c101118 */
[----:B------:R-:W-:Y:S04]  /*ddb0*/  STG.E.U8 desc[UR24][R68.64], R61 ;  /* 0x0000003d44007986 */ /* 0x000fe8000c101118 */
[----:B------:R-:W-:Y:S01]  /*ddc0*/  STG.E.U8 desc[UR24][R72.64], R159 ;  /* 0x0000009f48007986 */ /* 0x000fe2000c101118 */
[----:B0-----:R-:W-:-:S03]  /*ddd0*/  PRMT R29, R6, 0x7772, RZ ;  /* 0x00007772061d7816 */ /* 0x001fc600000000ff */
[----:B------:R3:W-:Y:S04]  /*dde0*/  STG.E.U8 desc[UR24][R14.64], R161 ;  /* 0x000000a10e007986 */ /* 0x0007e8000c101118 */
[----:B------:R-:W-:Y:S04]  /*ddf0*/  STG.E.U8 desc[UR24][R76.64], R5 ;  /* 0x000000054c007986 */ /* 0x000fe8000c101118 */
[----:B------:R0:W1:Y:S04]  /*de00*/  LDS.128 R4, [R3+0x3000] ;  /* 0x0030000003047984 */ /* 0x0000680000000c00 */
[----:B------:R-:W-:Y:S01]  /*de10*/  STG.E.U8 desc[UR24][R74.64], R57 ;  /* 0x000000394a007986 */ /* 0x000fe2000c101118 */
[----:B---3--:R-:W-:-:S03]  /*de20*/  PRMT R15, R10, 0x7773, RZ ;  /* 0x000077730a0f7816 */ /* 0x008fc600000000ff */
[----:B------:R2:W-:Y:S01]  /*de30*/  STG.E.U8 desc[UR24][R82.64], R55 ;  /* 0x0000003752007986 */ /* 0x0005e2000c101118 */
[----:B0-----:R-:W-:-:S03]  /*de40*/  PRMT R3, R11, 0x7773, RZ ;  /* 0x000077730b037816 */ /* 0x001fc600000000ff */
[----:B------:R0:W-:Y:S04]  /*de50*/  STG.E.U8 desc[UR24][R12.64], R53 ;  /* 0x000000350c007986 */ /* 0x0001e8000c101118 */
[----:B------:R3:W-:Y:S04]  /*de60*/  STG.E.U8 desc[UR24][R80.64], R51 ;  /* 0x0000003350007986 */ /* 0x0007e8000c101118 */
[----:B------:R4:W-:Y:S01]  /*de70*/  STG.E.U8 desc[UR24][R78.64], R49 ;  /* 0x000000314e007986 */ /* 0x0009e2000c101118 */
[----:B--2---:R-:W-:-:S03]  /*de80*/  PRMT R55, R8, 0x7773, RZ ;  /* 0x0000777308377816 */ /* 0x004fc600000000ff */
[----:B------:R2:W-:Y:S01]  /*de90*/  STG.E.U8 desc[UR24][R88.64], R29 ;  /* 0x0000001d58007986 */ /* 0x0005e2000c101118 */
[C---:B0-----:R-:W-:Y:S02]  /*dea0*/  PRMT R53, R8.reuse, 0x7772, RZ ;  /* 0x0000777208357816 */ /* 0x041fe400000000ff */
[----:B------:R-:W-:Y:S01]  /*deb0*/  PRMT R13, R11, 0x7771, RZ ;  /* 0x000077710b0d7816 */ /* 0x000fe200000000ff */
[----:B------:R0:W-:Y:S01]  /*dec0*/  STG.E.U8 desc[UR24][R18.64], R47 ;  /* 0x0000002f12007986 */ /* 0x0001e2000c101118 */
[C---:B---3--:R-:W-:Y:S02]  /*ded0*/  PRMT R51, R8.reuse, 0x7771, RZ ;  /* 0x0000777108337816 */ /* 0x048fe400000000ff */
[----:B----4-:R-:W-:Y:S01]  /*dee0*/  PRMT R49, R8, 0x7770, RZ ;  /* 0x0000777008317816 */ /* 0x010fe200000000ff */
[----:B------:R3:W-:Y:S01]  /*def0*/  STG.E.U8 desc[UR24][R86.64], R27 ;  /* 0x0000001b56007986 */ /* 0x0007e2000c101118 */
[----:B--2---:R-:W-:-:S03]  /*df00*/  PRMT R29, R9, 0x7773, RZ ;  /* 0x00007773091d7816 */ /* 0x004fc600000000ff */
[----:B------:R2:W-:Y:S01]  /*df10*/  STG.E.U8 desc[UR24][R84.64], R25 ;  /* 0x0000001954007986 */ /* 0x0005e2000c101118 */
[----:B0-----:R-:W-:-:S03]  /*df20*/  PRMT R47, R9, 0x7772, RZ ;  /* 0x00007772092f7816 */ /* 0x001fc600000000ff */
[----:B------:R0:W-:Y:S01]  /*df30*/  STG.E.U8 desc[UR24][R94.64], R23 ;  /* 0x000000175e007986 */ /* 0x0001e2000c101118 */
[----:B------:R-:W-:-:S03]  /*df40*/  PRMT R19, R10, 0x7772, RZ ;  /* 0x000077720a137816 */ /* 0x000fc600000000ff */
[----:B------:R4:W-:Y:S01]  /*df50*/  STG.E.U8 desc[UR24][R30.64], R21 ;  /* 0x000000151e007986 */ /* 0x0009e2000c101118 */
[C---:B---3--:R-:W-:Y:S02]  /*df60*/  PRMT R27, R9.reuse, 0x7771, RZ ;  /* 0x00007771091b7816 */ /* 0x048fe400000000ff */
[----:B--2---:R-:W-:Y:S01]  /*df70*/  PRMT R25, R9, 0x7770, RZ ;  /* 0x0000777009197816 */ /* 0x004fe200000000ff */
[----:B------:R-:W-:Y:S01]  /*df80*/  STG.E.U8 desc[UR24][R92.64], R49 ;  /* 0x000000315c007986 */ /* 0x000fe2000c101118 */
[C---:B------:R-:W-:Y:S02]  /*df90*/  PRMT R9, R11.reuse, 0x7772, RZ ;  /* 0x000077720b097816 */ /* 0x040fe400000000ff */
[C---:B0-----:R-:W-:Y:S01]  /*dfa0*/  PRMT R23, R10.reuse, 0x7770, RZ ;  /* 0x000077700a177816 */ /* 0x041fe200000000ff */
[----:B------:R-:W-:Y:S01]  /*dfb0*/  STG.E.U8 desc[UR24][R90.64], R51 ;  /* 0x000000335a007986 */ /* 0x000fe2000c101118 */
[----:B------:R-:W-:Y:S02]  /*dfc0*/  PRMT R11, R11, 0x7770, RZ ;  /* 0x000077700b0b7816 */ /* 0x000fe400000000ff */
[----:B----4-:R-:W-:Y:S01]  /*dfd0*/  PRMT R21, R10, 0x7771, RZ ;  /* 0x000077710a157816 */ /* 0x010fe200000000ff */
[----:B------:R-:W-:Y:S01]  /*dfe0*/  STG.E.U8 desc[UR24][R100.64], R53 ;  /* 0x0000003564007986 */ /* 0x000fe2000c101118 */
[----:B-1----:R-:W-:-:S03]  /*dff0*/  PRMT R31, R4, 0x7772, RZ ;  /* 0x00007772041f7816 */ /* 0x002fc600000000ff */
[----:B------:R0:W-:Y:S04]  /*e000*/  STG.E.U8 desc[UR24][R16.64], R55 ;  /* 0x0000003710007986 */ /* 0x0001e8000c101118 */
[----:B------:R1:W-:Y:S04]  /*e010*/  STG.E.U8 desc[UR24][R96.64], R25 ;  /* 0x0000001960007986 */ /* 0x0003e8000c101118 */
[----:B------:R2:W-:Y:S04]  /*e020*/  STG.E.U8 desc[UR24][R98.64], R27 ;  /* 0x0000001b62007986 */ /* 0x0005e8000c101118 */
[----:B------:R-:W-:Y:S01]  /*e030*/  STG.E.U8 desc[UR24][R102.64], R47 ;  /* 0x0000002f66007986 */ /* 0x000fe2000c101118 */
[----:B0-----:R-:W-:-:S03]  /*e040*/  PRMT R17, R6, 0x7770, RZ ;  /* 0x0000777006117816 */ /* 0x001fc600000000ff */
[----:B------:R0:W-:Y:S01]  /*e050*/  STG.E.U8 desc[UR24][R32.64], R29 ;  /* 0x0000001d20007986 */ /* 0x0001e2000c101118 */
[----:B-1----:R-:W-:-:S03]  /*e060*/  PRMT R25, R5, 0x7770, RZ ;  /* 0x0000777005197816 */ /* 0x002fc600000000ff */
[----:B------:R1:W-:Y:S01]  /*e070*/  STG.E.U8 desc[UR24][R106.64], R23 ;  /* 0x000000176a007986 */ /* 0x0003e2000c101118 */
[----:B--2---:R-:W-:-:S03]  /*e080*/  PRMT R27, R4, 0x7773, RZ ;  /* 0x00007773041b7816 */ /* 0x004fc600000000ff */
[----:B------:R2:W-:Y:S04]  /*e090*/  STG.E.U8 desc[UR24][R104.64], R21 ;  /* 0x0000001568007986 */ /* 0x0005e8000c101118 */
[----:B------:R3:W-:Y:S01]  /*e0a0*/  STG.E.U8 desc[UR24][R112.64], R19 ;  /* 0x0000001370007986 */ /* 0x0007e2000c101118 */
[C---:B0-----:R-:W-:Y:S02]  /*e0b0*/  PRMT R33, R4.reuse, 0x7770, RZ ;  /* 0x0000777004217816 */ /* 0x041fe400000000ff */
[----:B------:R-:W-:Y:S01]  /*e0c0*/  PRMT R29, R4, 0x7771, RZ ;  /* 0x00007771041d7816 */ /* 0x000fe200000000ff */
[----:B------:R0:W-:Y:S01]  /*e0d0*/  STG.E.U8 desc[UR24][R34.64], R15 ;  /* 0x0000000f22007986 */ /* 0x0001e2000c101118 */
[C---:B-1----:R-:W-:Y:S02]  /*e0e0*/  PRMT R23, R5.reuse, 0x7771, RZ ;  /* 0x0000777105177816 */ /* 0x042fe400000000ff */
[----:B------:R-:W-:Y:S01]  /*e0f0*/  LOP3.LUT R4, R0, 0xf0, RZ, 0xc0, !PT ;  /* 0x000000f000047812 */ /* 0x000fe200078ec0ff */
[----:B------:R1:W-:Y:S01]  /*e100*/  STG.E.U8 desc[UR24][R110.64], R11 ;  /* 0x0000000b6e007986 */ /* 0x0003e2000c101118 */
[----:B--2---:R-:W-:Y:S01]  /*e110*/  PRMT R21, R5, 0x7773, RZ ;  /* 0x0000777305157816 */ /* 0x004fe200000000ff */
[----:B------:R-:W-:-:S02]  /*e120*/  IMAD.HI R0, R144, 0x4, RZ ;  /* 0x0000000490007827 */ /* 0x000fc400078e02ff */
[----:B------:R2:W-:Y:S01]  /*e130*/  STG.E.U8 desc[UR24][R108.64], R13 ;  /* 0x0000000d6c007986 */ /* 0x0005e2000c101118 */
[----:B---3--:R-:W-:Y:S02]  /*e140*/  PRMT R19, R5, 0x7772, RZ ;  /* 0x0000777205137816 */ /* 0x008fe400000000ff */
[----:B------:R-:W-:Y:S01]  /*e150*/  PRMT R5, R7, 0x7772, RZ ;  /* 0x0000777207057816 */ /* 0x000fe200000000ff */
[----:B------:R3:W-:Y:S01]  /*e160*/  STG.E.U8 desc[UR24][R118.64], R9 ;  /* 0x0000000976007986 */ /* 0x0007e2000c101118 */
[----:B0-----:R-:W-:-:S03]  /*e170*/  PRMT R15, R6, 0x7771, RZ ;  /* 0x00007771060f7816 */ /* 0x001fc600000000ff */
[----:B------:R0:W-:Y:S01]  /*e180*/  STG.E.U8 desc[UR24][R36.64], R3 ;  /* 0x0000000324007986 */ /* 0x0001e2000c101118 */
[----:B-1----:R-:W-:-:S03]  /*e190*/  PRMT R11, R6, 0x7773, RZ ;  /* 0x00007773060b7816 */ /* 0x002fc600000000ff */
[----:B------:R-:W-:Y:S01]  /*e1a0*/  STG.E.U8 desc[UR24][R116.64], R33 ;  /* 0x0000002174007986 */ /* 0x000fe2000c101118 */
[----:B--2---:R-:W-:-:S03]  /*e1b0*/  PRMT R13, R6, 0x7772, RZ ;  /* 0x00007772060d7816 */ /* 0x004fc600000000ff */
[----:B------:R-:W-:Y:S01]  /*e1c0*/  STG.E.U8 desc[UR24][R114.64], R29 ;  /* 0x0000001d72007986 */ /* 0x000fe2000c101118 */
[----:B---3--:R-:W-:-:S03]  /*e1d0*/  PRMT R9, R7, 0x7771, RZ ;  /* 0x0000777107097816 */ /* 0x008fc600000000ff */
[----:B------:R-:W-:Y:S01]  /*e1e0*/  STG.E.U8 desc[UR24][R124.64], R31 ;  /* 0x0000001f7c007986 */ /* 0x000fe2000c101118 */
[C---:B0-----:R-:W-:Y:S02]  /*e1f0*/  PRMT R3, R7.reuse, 0x7773, RZ ;  /* 0x0000777307037816 */ /* 0x041fe400000000ff */
[----:B------:R-:W-:Y:S01]  /*e200*/  PRMT R7, R7, 0x7770, RZ ;  /* 0x0000777007077816 */ /* 0x000fe200000000ff */
[----:B------:R-:W-:Y:S04]  /*e210*/  STG.E.U8 desc[UR24][R38.64], R27 ;  /* 0x0000001b26007986 */ /* 0x000fe8000c101118 */
        /* <DEDUP_REMOVED lines=8> */
[----:B------:R0:W-:Y:S04]  /*e2a0*/  STG.E.U8 desc[UR24][R138.64], R7 ;  /* 0x000000078a007986 */ /* 0x0001e8000c101118 */
[----:B------:R-:W-:Y:S04]  /*e2b0*/  STG.E.U8 desc[UR24][R134.64], R9 ;  /* 0x0000000986007986 */ /* 0x000fe8000c101118 */
[----:B------:R1:W-:Y:S04]  /*e2c0*/  STG.E.U8 desc[UR24][R136.64], R5 ;  /* 0x0000000588007986 */ /* 0x0003e8000c101118 */
[----:B------:R-:W-:Y:S01]  /*e2d0*/  STG.E.U8 desc[UR24][R44.64], R3 ;  /* 0x000000032c007986 */ /* 0x000fe2000c101118 */
[----:B0-----:R-:W0:Y:S08]  /*e2e0*/  LDC.64 R6, c[0x0][0x3a0] ;  /* 0x0000e800ff067b82 */ /* 0x001e300000000a00 */
[----:B------:R-:W-:Y:S01]  /*e2f0*/  BAR.SYNC.DEFER_BLOCKING 0x0 ;  /* 0x0000000000007b1d */ /* 0x000fe20000010000 */
[----:B-1----:R-:W-:-:S05]  /*e300*/  IMAD.SHL.U32 R5, R144, 0x4, RZ ;  /* 0x0000000490057824 */ /* 0x002fca00078e00ff */
[----:B------:R0:W-:Y:S02]  /*e310*/  STSM.16.M88 [R2], R121 ;  /* 0x0000007902007844 */ /* 0x0001e40000000000 */
[----:B------:R-:W-:Y:S01]  /*e320*/  BAR.SYNC.DEFER_BLOCKING 0x0 ;  /* 0x0000000000007b1d */ /* 0x000fe20000010000 */
[----:B0-----:R-:W-:-:S04]  /*e330*/  IADD3 R2, P1, P2, R5, UR6, R6 ;  /* 0x0000000605027c10 */ /* 0x001fc8000fa3e006 */
[----:B------:R-:W-:Y:S01]  /*e340*/  IADD3.X R3, PT, PT, R0, UR5, R7, P1, P2 ;  /* 0x0000000500037c10 */ /* 0x000fe20008fe4407 */
[----:B------:R-:W0:Y:S04]  /*e350*/  LDSM.16.M88 R13, [R4+UR9] ;  /* 0x00000009040d783b */ /* 0x000e280008000000 */
[----:B0-----:R0:W-:Y:S01]  /*e360*/  @!P0 STG.E desc[UR24][R2.64], R13 ;  /* 0x0000000d02008986 */ /* 0x0011e2000c101918 */
[----:B------:R-:W-:Y:S06]  /*e370*/  BAR.SYNC.DEFER_BLOCKING 0x0 ;  /* 0x0000000000007b1d */ /* 0x000fec0000010000 */
[----:B------:R-:W-:Y:S05]  /*e380*/  BRA.U UP1, `(.L_x_19) ;  /* 0x0000000101a07547 */ /* 0x000fea000b800000 */
[----:B------:R-:W1:Y:S01]  /*e390*/  S2UR UR5, SR_CgaCtaId ;  /* 0x00000000000579c3 */ /* 0x000e620000008800 */
[----:B------:R-:W-:Y:S01]  /*e3a0*/  NOP ;  /* 0x0000000000007918 */ /* 0x000fe20000000000 */
[----:B------:R-:W-:Y:S01]  /*e3b0*/  UMOV UR4, 0x50 ;  /* 0x0000005000047882 */ /* 0x000fe20000000000 */
[----:B------:R-:W-:Y:S02]  /*e3c0*/  IMAD.U32 R0, RZ, RZ, UR10 ;  /* 0x0000000aff007e24 */ /* 0x000fe4000f8e00ff */
[----:B0-----:R-:W-:Y:S02]  /*e3d0*/  IMAD.MOV.U32 R3, RZ, RZ, 0xff ;  /* 0x000000ffff037424 */ /* 0x001fe400078e00ff */
[----:B------:R-:W-:Y:S01]  /*e3e0*/  IMAD.MOV.U32 R7, RZ, RZ, 0x1 ;  /* 0x00000001ff077424 */ /* 0x000fe200078e00ff */
[----:B------:R-:W-:-:S04]  /*e3f0*/  LOP3.LUT R0, R0, 0xffff, RZ, 0xc0, !PT ;  /* 0x0000ffff00007812 */ /* 0x000fc800078ec0ff */
[----:B------:R-:W-:-:S05]  /*e400*/  SHF.R.U32.HI R0, RZ, 0x5, R0 ;  /* 0x00000005ff007819 */ /* 0x000fca0000011600 */
[----:B------:R-:W-:Y:S01]  /*e410*/  VIADD R2, R0, 0x10 ;  /* 0x0000001000027836 */ /* 0x000fe20000000000 */
[----:B------:R-:W-:Y:S01]  /*e420*/  SHF.L.U32 R0, R3, R0, RZ ;  /* 0x0000000003007219 */ /* 0x000fe200000006ff */
[----:B-1----:R-:W-:-:S03]  /*e430*/  ULEA UR6, UR5, UR4, 0x18 ;  /* 0x0000000405067291 */ /* 0x002fc6000f8ec0ff */
[----:B------:R-:W-:-:S04]  /*e440*/  SHF.L.U32 R3, R7, R2, RZ ;  /* 0x0000000207037219 */ /* 0x000fc800000006ff */
[----:B------:R-:W-:Y:S02]  /*e450*/  LOP3.LUT R0, R3, R0, RZ, 0xfc, !PT ;  /* 0x0000000003007212 */ /* 0x000fe400078efcff */
[----:B------:R-:W0:Y:S02]  /*e460*/  LDS R5, [UR6] ;  /* 0x00000006ff057984 */ /* 0x000e240008000800 */
[C---:B------:R-:W-:Y:S02]  /*e470*/  LOP3.LUT R2, R0.reuse, 0xffff, RZ, 0xc0, !PT ;  /* 0x0000ffff00027812 */ /* 0x040fe400078ec0ff */
[----:B0-----:R-:W-:-:S04]  /*e480*/  LOP3.LUT R3, R0, 0xffff, R5, 0x80, !PT ;  /* 0x0000ffff00037812 */ /* 0x001fc800078e8005 */
[----:B------:R-:W-:-:S13]  /*e490*/  ISETP.NE.AND P0, PT, R3, R2, PT ;  /* 0x000000020300720c */ /* 0x000fda0003f05270 */
[----:B------:R-:W-:Y:S05]  /*e4a0*/  @P0 BRA `(.L_x_20) ;  /* 0x0000000000500947 */ /* 0x000fea0003800000 */
[----:B------:R-:W-:Y:S02]  /*e4b0*/  SHF.R.U32.HI R5, RZ, 0x10, R5 ;  /* 0x00000010ff057819 */ /* 0x000fe40000011605 */
[----:B------:R-:W-:-:S04]  /*e4c0*/  SHF.R.U32.HI R2, RZ, 0x10, R0 ;  /* 0x00000010ff027819 */ /* 0x000fc80000011600 */
[----:B------:R-:W-:-:S04]  /*e4d0*/  LOP3.LUT R5, R5, R2, RZ, 0xc0, !PT ;  /* 0x0000000205057212 */ /* 0x000fc800078ec0ff */
[----:B------:R-:W-:-:S13]  /*e4e0*/  ISETP.NE.AND P0, PT, R5, R2, PT ;  /* 0x000000020500720c */ /* 0x000fda0003f05270 */
[----:B------:R-:W-:Y:S05]  /*e4f0*/  @P0 BRA `(.L_x_21) ;  /* 0x0000000000300947 */ /* 0x000fea0003800000 */
[----:B------:R-:W-:Y:S01]  /*e500*/  R2UR UR4, R0 ;  /* 0x00000000000472ca */ /* 0x000fe200000e0000 */
[----:B------:R-:W-:Y:S01]  /*e510*/  VOTEU.ANY UR5, UPT, PT ;  /* 0x0000000000057886 */ /* 0x000fe200038e0100 */
[----:B------:R-:W0:Y:S01]  /*e520*/  S2R R0, SR_LANEID ;  /* 0x0000000000007919 */ /* 0x000e220000000000 */
[----:B------:R-:W-:-:S10]  /*e530*/  UFLO.U32 UR5, UR5 ;  /* 0x00000005000572bd */ /* 0x000fd400080e0000 */
[----:B------:R-:W-:-:S06]  /*e540*/  ULOP3.LUT UR4, URZ, UR4, URZ, 0x33, !UPT ;  /* 0x00000004ff047292 */ /* 0x000fcc000f8e33ff */
[----:B------:R-:W-:-:S04]  /*e550*/  IMAD.U32 R2, RZ, RZ, UR4 ;  /* 0x00000004ff027e24 */ /* 0x000fc8000f8e00ff */
[----:B------:R-:W1:Y:S02]  /*e560*/  REDUX UR7, R2 ;  /* 0x00000000020773c4 */ /* 0x000e640000000000 */
[----:B------:R2:W-:Y:S01]  /*e570*/  UTCATOMSWS.AND URZ, UR4 ;  /* 0x0000000400ff79e3 */ /* 0x0005e20008000000 */
[----:B0-----:R-:W-:Y:S01]  /*e580*/  ISETP.EQ.U32.AND P0, PT, R0, UR5, PT ;  /* 0x0000000500007c0c */ /* 0x001fe2000bf02070 */
[----:B-1----:R-:W-:-:S12]  /*e590*/  IMAD.U32 R0, RZ, RZ, UR7 ;  /* 0x00000007ff007e24 */ /* 0x002fd8000f8e00ff */
[----:B------:R2:W-:Y:S01]  /*e5a0*/  @P0 ATOMS.AND RZ, [UR6], R0 ;  /* 0x00000000ffff098c */ /* 0x0005e2000a800006 */
[----:B------:R-:W-:Y:S05]  /*e5b0*/  BRA `(.L_x_19) ;  /* 0x0000000000147947 */ /* 0x000fea0003800000 */
.L_x_21:
[----:B------:R-:W-:-:S07]  /*e5c0*/  MOV R2, 0xe5e0 ;  /* 0x0000e5e000027802 */ /* 0x000fce0000000f00 */
[----:B------:R-:W-:Y:S05]  /*e5d0*/  CALL.REL.NOINC `($__internal_0_$__cuda_sm10x_tcgen05_guardrail_trap_col_being_dealloced_not_returned_by_alloc) ;  /* 0x0000000000447944 */ /* 0x000fea0003c00000 */
[----:B------:R-:W-:Y:S05]  /*e5e0*/  BRA `(.L_x_19) ;  /* 0x0000000000087947 */ /* 0x000fea0003800000 */
.L_x_20:
[----:B------:R-:W-:-:S07]  /*e5f0*/  MOV R2, 0xe610 ;  /* 0x0000e61000027802 */ /* 0x000fce0000000f00 */
[----:B------:R-:W-:Y:S05]  /*e600*/  CALL.REL.NOINC `($__internal_2_$__cuda_sm10x_tcgen05_guardrail_trap_unallocated_columns_being_dealloced) ;  /* 0x0000000000507944 */ /* 0x000fea0003c00000 */
.L_x_19:
[----:B------:R-:W-:Y:S01]  /*e610*/  NOP ;  /* 0x0000000000007918 */ /* 0x000fe20000000000 */
[----:B--2---:R-:W-:Y:S05]  /*e620*/  EXIT ;  /* 0x000000000000794d */ /* 0x004fea0003800000 */
.L_x_8:
[----:B------:R-:W1:Y:S02]  /*e630*/  SYNCS.PHASECHK.TRANS64.TRYWAIT P0, [UR9+0x8000], RZ ;  /* 0x008000ffff0075a7 */ /* 0x000e640008001109 */
[----:B-1----:R-:W-:Y:S05]  /*e640*/  @!P0 BRA `(.L_x_8) ;  /* 0xfffffffc00f88947 */ /* 0x002fea000383ffff */
[----:B------:R-:W-:Y:S05]  /*e650*/  BRA `(.L_x_7) ;  /* 0xffffff5400c47947 */ /* 0x000fea000383ffff */
.L_x_13:
[----:B------:R-:W0:Y:S02]  /*e660*/  SYNCS.PHASECHK.TRANS64.TRYWAIT P1, [UR9+0x11010], RZ ;  /* 0x011010ffff0075a7 */ /* 0x000e240008021109 */
[----:B0-----:R-:W-:Y:S05]  /*e670*/  @!P1 BRA `(.L_x_13) ;  /* 0xfffffffc00f89947 */ /* 0x001fea000383ffff */
[----:B------:R-:W-:Y:S05]  /*e680*/  BRA `(.L_x_22) ;  /* 0xffffffa400287947 */ /* 0x000fea000383ffff */
.L_x_14:
[----:B------:R-:W0:Y:S02]  /*e690*/  SYNCS.PHASECHK.TRANS64.TRYWAIT P2, [UR12], R21 ;  /* 0x00000015ff0075a7 */ /* 0x000e24000804110c */
[----:B0-----:R-:W-:Y:S05]  /*e6a0*/  @!P2 BRA `(.L_x_14) ;  /* 0xfffffffc00f8a947 */ /* 0x001fea000383ffff */
[----:B------:R-:W-:Y:S05]  /*e6b0*/  BRA `(.L_x_23) ;  /* 0xffffffb000607947 */ /* 0x000fea000383ffff */
.L_x_18:
[----:B------:R-:W0:Y:S02]  /*e6c0*/  SYNCS.PHASECHK.TRANS64.TRYWAIT P0, [UR12], R4 ;  /* 0x00000004ff0075a7 */ /* 0x000e24000800110c */
[----:B0-----:R-:W-:Y:S05]  /*e6d0*/  @!P0 BRA `(.L_x_18) ;  /* 0xfffffffc00f88947 */ /* 0x001fea000383ffff */
[----:B------:R-:W-:Y:S05]  /*e6e0*/  BRA `(.L_x_17) ;  /* 0xffffffc800a07947 */ /* 0x000fea000383ffff */
        .weak           $__internal_0_$__cuda_sm10x_tcgen05_guardrail_trap_col_being_dealloced_not_returned_by_alloc
        .type           $__internal_0_$__cuda_sm10x_tcgen05_guardrail_trap_col_being_dealloced_not_returned_by_alloc,@function
        .size           $__internal_0_$__cuda_sm10x_tcgen05_guardrail_trap_col_being_dealloced_not_returned_by_alloc,($__internal_1_$__cuda_sm10x_tcgen05_guardrail_trap_phase_invalid_during_alloc - $__internal_0_$__cuda_sm10x_tcgen05_guardrail_trap_col_being_dealloced_not_returned_by_alloc)
$__internal_0_$__cuda_sm10x_tcgen05_guardrail_trap_col_being_dealloced_not_returned_by_alloc:
[----:B------:R-:W-:Y:S05]  /*e6f0*/  BPT.TRAP 0x1 ;  /* 0x000000040000795c */ /* 0x000fea0000300000 */
[----:B------:R-:W-:-:S04]  /*e700*/  IMAD.MOV.U32 R3, RZ, RZ, 0x0 ;  /* 0x00000000ff037424 */ /* 0x000fc800078e00ff */
[----:B------:R-:W-:Y:S05]  /*e710*/  RET.REL.NODEC R2 `(attn_fwd) ;  /* 0xffffff1802387950 */ /* 0x000fea0003c3ffff */
        .weak           $__internal_1_$__cuda_sm10x_tcgen05_guardrail_trap_phase_invalid_during_alloc
        .type           $__internal_1_$__cuda_sm10x_tcgen05_guardrail_trap_phase_invalid_during_alloc,@function
        .size           $__internal_1_$__cuda_sm10x_tcgen05_guardrail_trap_phase_invalid_during_alloc,($__internal_2_$__cuda_sm10x_tcgen05_guardrail_trap_unallocated_columns_being_dealloced - $__internal_1_$__cuda_sm10x_tcgen05_guardrail_trap_phase_invalid_during_alloc)
$__internal_1_$__cuda_sm10x_tcgen05_guardrail_trap_phase_invalid_during_alloc:
[----:B------:R-:W-:Y:S05]  /*e720*/  BPT.TRAP 0x1 ;  /* 0x000000040000795c */ /* 0x000fea0000300000 */
[----:B------:R-:W-:-:S04]  /*e730*/  IMAD.MOV.U32 R3, RZ, RZ, 0x0 ;  /* 0x00000000ff037424 */ /* 0x000fc800078e00ff */
[----:B------:R-:W-:Y:S05]  /*e740*/  RET.REL.NODEC R2 `(attn_fwd) ;  /* 0xffffff18022c7950 */ /* 0x000fea0003c3ffff */
        .weak           $__internal_2_$__cuda_sm10x_tcgen05_guardrail_trap_unallocated_columns_being_dealloced
        .type           $__internal_2_$__cuda_sm10x_tcgen05_guardrail_trap_unallocated_columns_being_dealloced,@function
        .size           $__internal_2_$__cuda_sm10x_tcgen05_guardrail_trap_unallocated_columns_being_dealloced,(.L_x_27 - $__internal_2_$__cuda_sm10x_tcgen05_guardrail_trap_unallocated_columns_being_dealloced)
$__internal_2_$__cuda_sm10x_tcgen05_guardrail_trap_unallocated_columns_being_dealloced:
[----:B------:R-:W-:Y:S05]  /*e750*/  BPT.TRAP 0x1 ;  /* 0x000000040000795c */ /* 0x000fea0000300000 */
[----:B------:R-:W-:-:S04]  /*e760*/  IMAD.MOV.U32 R3, RZ, RZ, 0x0 ;  /* 0x00000000ff037424 */ /* 0x000fc800078e00ff */
[----:B------:R-:W-:Y:S05]  /*e770*/  RET.REL.NODEC R2 `(attn_fwd) ;  /* 0xffffff1802207950 */ /* 0x000fea0003c3ffff */
.L_x_24:
[----:B------:R-:W-:-:S00]  /*e780*/  BRA `(.L_x_24) ;  /* 0xfffffffc00fc7947 */ /* 0x000fc0000383ffff */
[----:B------:R-:W-:-:S00]  /*e790*/  NOP ;  /* 0x0000000000007918 */ /* 0x000fc00000000000 */
        /* <DEDUP_REMOVED lines=14> */
.L_x_27:


//--------------------- .nv.global.init           --------------------------
	.section	.nv.global.init,"aw",@progbits
.nv.global.init:
	.type		_$_str,@object
	.size		_$_str,(.L_3 - _$_str)
_$_str:
        /*0000*/ 	.byte	0x5f, 0x5f, 0x43, 0x55, 0x44, 0x41, 0x5f, 0x46, 0x54, 0x5a, 0x00
.L_3:


//--------------------- .nv.shared.attn_fwd       --------------------------
	.section	.nv.shared.attn_fwd,"aw",@nobits
	.sectionflags	@""
	.align	16
	.zero		1024


//--------------------- .nv.shared.reserved.0     --------------------------
	.section	.nv.shared.reserved.0,"aw",@nobits
	.align	8
	.weak		__nv_reservedSMEM_offset_0_alias
	.size		__nv_reservedSMEM_offset_0_alias, 0, 64
	.other		__nv_reservedSMEM_offset_0_alias,@"STO_CUDA_RESERVED_SHARED STV_DEFAULT"
__nv_reservedSMEM_offset_0_alias:
	.zero		0
.nv.shared.reserved.0:
	.zero		64
	.weak		__nv_reservedSMEM_allocation_phase
	.type		__nv_reservedSMEM_allocation_phase,@object
	.size		__nv_reservedSMEM_allocation_phase,(.L_0 - __nv_reservedSMEM_allocation_phase)
__nv_reservedSMEM_allocation_phase:
	.zero		1
.L_0:
	.zero		7
	.weak		__nv_reservedSMEM_devtool_atexit_pc
	.type		__nv_reservedSMEM_devtool_atexit_pc,@object
	.size		__nv_reservedSMEM_devtool_atexit_pc,(__nv_reservedSMEM_allocation_mask - __nv_reservedSMEM_devtool_atexit_pc)
__nv_reservedSMEM_devtool_atexit_pc:
	.zero		8
	.weak		__nv_reservedSMEM_allocation_mask
	.type		__nv_reservedSMEM_allocation_mask,@object
	.size		__nv_reservedSMEM_allocation_mask,(.L_2 - __nv_reservedSMEM_allocation_mask)
__nv_reservedSMEM_allocation_mask:
	.zero		4
.L_2:


//--------------------- .nv.constant0.attn_fwd    --------------------------
	.section	.nv.constant0.attn_fwd,"a",@progbits
	.sectionflags	@""
	.align	4
.nv.constant0.attn_fwd:
	.zero		1032


//--------------------- SYMBOLS --------------------------

	.type		.nv.reservedSmem.offset0,@object
	.size		.nv.reservedSmem.offset0,0x4
	.type		.nv.reservedSmem.cap,@object
	.size		.nv.reservedSmem.cap,0x4
